def attn_fwd(
    Q,
    K,
    V,
    Out,
    Lse,
    sm_scale,
    stride_qz,
    stride_qh,
    stride_qm,
    stride_qk,
    stride_kz,
    stride_kh,
    stride_kn,
    stride_kk,
    stride_vz,
    stride_vh,
    stride_vn,
    stride_vk,
    stride_oz,
    stride_oh,
    stride_om,
    stride_ok,
    seqlen_q,
    seqlen_k,
    BLOCK_M: tl.constexpr,
    BLOCK_N: tl.constexpr,
    HEAD_DIM: tl.constexpr,
    CAUSAL: tl.constexpr,
):
    start_m = tl.program_id(0)
    off_hz = tl.program_id(1)
    q_off = off_hz * stride_qh
    k_off = off_hz * stride_kh
    v_off = off_hz * stride_vh
    offs_m = start_m * BLOCK_M + tl.arange(0, BLOCK_M)
    offs_d = tl.arange(0, HEAD_DIM)
    offs_n = tl.arange(0, BLOCK_N)
    q_ptrs = Q + q_off + offs_m[:, None] * stride_qm + offs_d[None, :] * stride_qk
    k_ptrs = K + k_off + offs_d[:, None] * stride_kk + offs_n[None, :] * stride_kn
    v_ptrs = V + v_off + offs_n[:, None] * stride_vn + offs_d[None, :] * stride_vk
    m_i = tl.full([BLOCK_M], float("-inf"), dtype=tl.float32)
    l_i = tl.zeros([BLOCK_M], dtype=tl.float32) + 1.0
    acc = tl.zeros([BLOCK_M, HEAD_DIM], dtype=tl.float32)
    q = tl.load(q_ptrs)
    acc, l_i, m_i = _attn_fwd_inner(
        acc,
        l_i,
        m_i,
        q,
        k_ptrs,
        v_ptrs,
        sm_scale,
        stride_kn,
        stride_vn,
        start_m,
        seqlen_k,
        BLOCK_M,
        BLOCK_N,
        HEAD_DIM,
        CAUSAL,
    )
    acc = acc / l_i[:, None]
    lse = m_i + tl.math.log2(l_i) / 1.4426950408889634
    o_ptrs = (
        Out
        + off_hz * stride_oh
        + offs_m[:, None] * stride_om
        + offs_d[None, :] * stride_ok
    )
    tl.store(o_ptrs, acc.to(Out.dtype.element_ty))
    tl.store(Lse + off_hz * seqlen_q + offs_m, lse)

# config = {"BLOCK_M": 64, "BLOCK_N": 32, "HEAD_DIM": 64, "arch": "sm_100", "causal": true, "dtype": "bf16", "num_stages": 2, "num_warps": 8}
# arch = sm_100


// ===== COMPILED SASS (sm_100a) =====

	.target	sm_100a

	.elftype	@"ET_EXEC"


//--------------------- .note.nv.tkinfo           --------------------------
	.section	.note.nv.tkinfo,"",@"SHT_NOTE"
	.sectionflags	@"SHF_NOTE_NV_TKINFO"
	.tkinfo
        /*0018*/ 	.word	0x00000081
        /*0030*/ 	.string	""
        /*0030*/ 	.string	"ptxas-blackwell"
        /*0030*/ 	.string	"Cuda compilation tools, release 12.9, V12.9.86"
        /*0030*/ 	.string	"Build cuda_12.9.r12.9/compiler.36037853_0"
        /*0030*/ 	.string	"-v  -suppress-debug-info  -lineinfo  -arch sm_100a "



//--------------------- .note.nv.cuver            --------------------------
	.section	.note.nv.cuver,"",@"SHT_NOTE"
	.sectionflags	@"SHF_NOTE_NV_CUVER"
        /*0018*/ 	.short	0x0001
        /*001a*/ 	.short	0x0064
        /*001c*/ 	.short	0x0001
        /*001e*/ 	.short	0x0000
        /*0020*/ 	.short	0x0001
        /*0022*/ 	.short	0x0000


//--------------------- .nv.info                  --------------------------
	.section	.nv.info,"",@"SHT_CUDA_INFO"
	.align	4


	//----- nvinfo : EIATTR_REGCOUNT
	.align		4
        /*0000*/ 	.byte	0x04, 0x2f
        /*0002*/ 	.short	(.L_5 - .L_4)
	.align		4
.L_4:
        /*0004*/ 	.word	index@(attn_fwd)
        /*0008*/ 	.word	0x00000050


	//----- nvinfo : EIATTR_FRAME_SIZE
	.align		4
.L_5:
        /*000c*/ 	.byte	0x04, 0x11
        /*000e*/ 	.short	(.L_7 - .L_6)
	.align		4
.L_6:
        /*0010*/ 	.word	index@($__internal_2_$__cuda_sm10x_tcgen05_guardrail_trap_unallocated_columns_being_dealloced)
        /*0014*/ 	.word	0x00000000


	//----- nvinfo : EIATTR_FRAME_SIZE
	.align		4
.L_7:
        /*0018*/ 	.byte	0x04, 0x11
        /*001a*/ 	.short	(.L_9 - .L_8)
	.align		4
.L_8:
        /*001c*/ 	.word	index@($__internal_1_$__cuda_sm10x_tcgen05_guardrail_trap_phase_invalid_during_alloc)
        /*0020*/ 	.word	0x00000000


	//----- nvinfo : EIATTR_FRAME_SIZE
	.align		4
.L_9:
        /*0024*/ 	.byte	0x04, 0x11
        /*0026*/ 	.short	(.L_11 - .L_10)
	.align		4
.L_10:
        /*0028*/ 	.word	index@($__internal_0_$__cuda_sm10x_tcgen05_guardrail_trap_col_being_dealloced_not_returned_by_alloc)
        /*002c*/ 	.word	0x00000000


	//----- nvinfo : EIATTR_FRAME_SIZE
	.align		4
.L_11:
        /*0030*/ 	.byte	0x04, 0x11
        /*0032*/ 	.short	(.L_13 - .L_12)
	.align		4
.L_12:
        /*0034*/ 	.word	index@(attn_fwd)
        /*0038*/ 	.word	0x00000000


	//----- nvinfo : EIATTR_MIN_STACK_SIZE
	.align		4
.L_13:
        /*003c*/ 	.byte	0x04, 0x12
        /*003e*/ 	.short	(.L_15 - .L_14)
	.align		4
.L_14:
        /*0040*/ 	.word	index@(attn_fwd)
        /*0044*/ 	.word	0x00000000
.L_15:


//--------------------- .nv.info.attn_fwd         --------------------------
	.section	.nv.info.attn_fwd,"",@"SHT_CUDA_INFO"
	.sectionflags	@""
	.align	4


	//----- nvinfo : EIATTR_CUDA_API_VERSION
	.align		4
        /*0000*/ 	.byte	0x04, 0x37
        /*0002*/ 	.short	(.L_17 - .L_16)
.L_16:
        /*0004*/ 	.word	0x00000081


	//----- nvinfo : EIATTR_KPARAM_INFO
	.align		4
.L_17:
        /*0008*/ 	.byte	0x04, 0x17
        /*000a*/ 	.short	(.L_19 - .L_18)
.L_18:
        /*000c*/ 	.word	0x00000000
        /*0010*/ 	.short	0x0019
        /*0012*/ 	.short	0x0080
        /*0014*/ 	.byte	0x00, 0xf4, 0x21, 0x00


	//----- nvinfo : EIATTR_KPARAM_INFO
	.align		4
.L_19:
        /*0018*/ 	.byte	0x04, 0x17
        /*001a*/ 	.short	(.L_21 - .L_20)
.L_20:
        /*001c*/ 	.word	0x00000000
        /*0020*/ 	.short	0x0018
        /*0022*/ 	.short	0x0078
        /*0024*/ 	.byte	0x00, 0xf4, 0x21, 0x00


	//----- nvinfo : EIATTR_KPARAM_INFO
	.align		4
.L_21:
        /*0028*/ 	.byte	0x04, 0x17
        /*002a*/ 	.short	(.L_23 - .L_22)
.L_22:
        /*002c*/ 	.word	0x00000000
        /*0030*/ 	.short	0x0017
        /*0032*/ 	.short	0x0070
        /*0034*/ 	.byte	0x00, 0xf0, 0x11, 0x00


	//----- nvinfo : EIATTR_KPARAM_INFO
	.align		4
.L_23:
        /*0038*/ 	.byte	0x04, 0x17
        /*003a*/ 	.short	(.L_25 - .L_24)
.L_24:
        /*003c*/ 	.word	0x00000000
        /*0040*/ 	.short	0x0016
        /*0042*/ 	.short	0x006c
        /*0044*/ 	.byte	0x00, 0xf0, 0x11, 0x00


	//----- nvinfo : EIATTR_KPARAM_INFO
	.align		4
.L_25:
        /*0048*/ 	.byte	0x04, 0x17
        /*004a*/ 	.short	(.L_27 - .L_26)
.L_26:
        /*004c*/ 	.word	0x00000000
        /*0050*/ 	.short	0x0015
        /*0052*/ 	.short	0x0068
        /*0054*/ 	.byte	0x00, 0xf0, 0x11, 0x00


	//----- nvinfo : EIATTR_KPARAM_INFO
	.align		4
.L_27:
        /*0058*/ 	.byte	0x04, 0x17
        /*005a*/ 	.short	(.L_29 - .L_28)
.L_28:
        /*005c*/ 	.word	0x00000000
        /*0060*/ 	.short	0x0014
        /*0062*/ 	.short	0x0064
        /*0064*/ 	.byte	0x00, 0xf0, 0x11, 0x00


	//----- nvinfo : EIATTR_KPARAM_INFO
	.align		4
.L_29:
        /*0068*/ 	.byte	0x04, 0x17
        /*006a*/ 	.short	(.L_31 - .L_30)
.L_30:
        /*006c*/ 	.word	0x00000000
        /*0070*/ 	.short	0x0013
        /*0072*/ 	.short	0x0060
        /*0074*/ 	.byte	0x00, 0xf0, 0x11, 0x00


	//----- nvinfo : EIATTR_KPARAM_INFO
	.align		4
.L_31:
        /*0078*/ 	.byte	0x04, 0x17
        /*007a*/ 	.short	(.L_33 - .L_32)
.L_32:
        /*007c*/ 	.word	0x00000000
        /*0080*/ 	.short	0x0012
        /*0082*/ 	.short	0x005c
        /*0084*/ 	.byte	0x00, 0xf0, 0x11, 0x00


	//----- nvinfo : EIATTR_KPARAM_INFO
	.align		4
.L_33:
        /*0088*/ 	.byte	0x04, 0x17
        /*008a*/ 	.short	(.L_35 - .L_34)
.L_34:
        /*008c*/ 	.word	0x00000000
        /*0090*/ 	.short	0x0011
        /*0092*/ 	.short	0x0058
        /*0094*/ 	.byte	0x00, 0xf0, 0x11, 0x00


	//----- nvinfo : EIATTR_KPARAM_INFO
	.align		4
.L_35:
        /*0098*/ 	.byte	0x04, 0x17
        /*009a*/ 	.short	(.L_37 - .L_36)
.L_36:
        /*009c*/ 	.word	0x00000000
        /*00a0*/ 	.short	0x0010
        /*00a2*/ 	.short	0x0054
        /*00a4*/ 	.byte	0x00, 0xf0, 0x11, 0x00


	//----- nvinfo : EIATTR_KPARAM_INFO
	.align		4
.L_37:
        /*00a8*/ 	.byte	0x04, 0x17
        /*00aa*/ 	.short	(.L_39 - .L_38)
.L_38:
        /*00ac*/ 	.word	0x00000000
        /*00b0*/ 	.short	0x000f
        /*00b2*/ 	.short	0x0050
        /*00b4*/ 	.byte	0x00, 0xf0, 0x11, 0x00


	//----- nvinfo : EIATTR_KPARAM_INFO
	.align		4
.L_39:
        /*00b8*/ 	.byte	0x04, 0x17
        /*00ba*/ 	.short	(.L_41 - .L_40)
.L_40:
        /*00bc*/ 	.word	0x00000000
        /*00c0*/ 	.short	0x000e
        /*00c2*/ 	.short	0x004c
        /*00c4*/ 	.byte	0x00, 0xf0, 0x11, 0x00


	//----- nvinfo : EIATTR_KPARAM_INFO
	.align		4
.L_41:
        /*00c8*/ 	.byte	0x04, 0x17
        /*00ca*/ 	.short	(.L_43 - .L_42)
.L_42:
        /*00cc*/ 	.word	0x00000000
        /*00d0*/ 	.short	0x000d
        /*00d2*/ 	.short	0x0048
        /*00d4*/ 	.byte	0x00, 0xf0, 0x11, 0x00


	//----- nvinfo : EIATTR_KPARAM_INFO
	.align		4
.L_43:
        /*00d8*/ 	.byte	0x04, 0x17
        /*00da*/ 	.short	(.L_45 - .L_44)
.L_44:
        /*00dc*/ 	.word	0x00000000
        /*00e0*/ 	.short	0x000c
        /*00e2*/ 	.short	0x0044
        /*00e4*/ 	.byte	0x00, 0xf0, 0x11, 0x00


	//----- nvinfo : EIATTR_KPARAM_INFO
	.align		4
.L_45:
        /*00e8*/ 	.byte	0x04, 0x17
        /*00ea*/ 	.short	(.L_47 - .L_46)
.L_46:
        /*00ec*/ 	.word	0x00000000
        /*00f0*/ 	.short	0x000b
        /*00f2*/ 	.short	0x0040
        /*00f4*/ 	.byte	0x00, 0xf0, 0x11, 0x00


	//----- nvinfo : EIATTR_KPARAM_INFO
	.align		4
.L_47:
        /*00f8*/ 	.byte	0x04, 0x17
        /*00fa*/ 	.short	(.L_49 - .L_48)
.L_48:
        /*00fc*/ 	.word	0x00000000
        /*0100*/ 	.short	0x000a
        /*0102*/ 	.short	0x003c
        /*0104*/ 	.byte	0x00, 0xf0, 0x11, 0x00


	//----- nvinfo : EIATTR_KPARAM_INFO
	.align		4
.L_49:
        /*0108*/ 	.byte	0x04, 0x17
        /*010a*/ 	.short	(.L_51 - .L_50)
.L_50:
        /*010c*/ 	.word	0x00000000
        /*0110*/ 	.short	0x0009
        /*0112*/ 	.short	0x0038
        /*0114*/ 	.byte	0x00, 0xf0, 0x11, 0x00


	//----- nvinfo : EIATTR_KPARAM_INFO
	.align		4
.L_51:
        /*0118*/ 	.byte	0x04, 0x17
        /*011a*/ 	.short	(.L_53 - .L_52)
.L_52:
        /*011c*/ 	.word	0x00000000
        /*0120*/ 	.short	0x0008
        /*0122*/ 	.short	0x0034
        /*0124*/ 	.byte	0x00, 0xf0, 0x11, 0x00


	//----- nvinfo : EIATTR_KPARAM_INFO
	.align		4
.L_53:
        /*0128*/ 	.byte	0x04, 0x17
        /*012a*/ 	.short	(.L_55 - .L_54)
.L_54:
        /*012c*/ 	.word	0x00000000
        /*0130*/ 	.short	0x0007
        /*0132*/ 	.short	0x0030
        /*0134*/ 	.byte	0x00, 0xf0, 0x11, 0x00


	//----- nvinfo : EIATTR_KPARAM_INFO
	.align		4
.L_55:
        /*0138*/ 	.byte	0x04, 0x17
        /*013a*/ 	.short	(.L_57 - .L_56)
.L_56:
        /*013c*/ 	.word	0x00000000
        /*0140*/ 	.short	0x0006
        /*0142*/ 	.short	0x002c
        /*0144*/ 	.byte	0x00, 0xf0, 0x11, 0x00


	//----- nvinfo : EIATTR_KPARAM_INFO
	.align		4
.L_57:
        /*0148*/ 	.byte	0x04, 0x17
        /*014a*/ 	.short	(.L_59 - .L_58)
.L_58:
        /*014c*/ 	.word	0x00000000
        /*0150*/ 	.short	0x0005
        /*0152*/ 	.short	0x0028
        /*0154*/ 	.byte	0x00, 0xf0, 0x11, 0x00


	//----- nvinfo : EIATTR_KPARAM_INFO
	.align		4
.L_59:
        /*0158*/ 	.byte	0x04, 0x17
        /*015a*/ 	.short	(.L_61 - .L_60)
.L_60:
        /*015c*/ 	.word	0x00000000
        /*0160*/ 	.short	0x0004
        /*0162*/ 	.short	0x0020
        /*0164*/ 	.byte	0x00, 0xf4, 0x21, 0x00


	//----- nvinfo : EIATTR_KPARAM_INFO
	.align		4
.L_61:
        /*0168*/ 	.byte	0x04, 0x17
        /*016a*/ 	.short	(.L_63 - .L_62)
.L_62:
        /*016c*/ 	.word	0x00000000
        /*0170*/ 	.short	0x0003
        /*0172*/ 	.short	0x0018
        /*0174*/ 	.byte	0x00, 0xf4, 0x21, 0x00


	//----- nvinfo : EIATTR_KPARAM_INFO
	.align		4
.L_63:
        /*0178*/ 	.byte	0x04, 0x17
        /*017a*/ 	.short	(.L_65 - .L_64)
.L_64:
        /*017c*/ 	.word	0x00000000
        /*0180*/ 	.short	0x0002
        /*0182*/ 	.short	0x0010
        /*0184*/ 	.byte	0x00, 0xf4, 0x21, 0x00


	//----- nvinfo : EIATTR_KPARAM_INFO
	.align		4
.L_65:
        /*0188*/ 	.byte	0x04, 0x17
        /*018a*/ 	.short	(.L_67 - .L_66)
.L_66:
        /*018c*/ 	.word	0x00000000
        /*0190*/ 	.short	0x0001
        /*0192*/ 	.short	0x0008
        /*0194*/ 	.byte	0x00, 0xf4, 0x21, 0x00


	//----- nvinfo : EIATTR_KPARAM_INFO
	.align		4
.L_67:
        /*0198*/ 	.byte	0x04, 0x17
        /*019a*/ 	.short	(.L_69 - .L_68)
.L_68:
        /*019c*/ 	.word	0x00000000
        /*01a0*/ 	.short	0x0000
        /*01a2*/ 	.short	0x0000
        /*01a4*/ 	.byte	0x00, 0xf4, 0x21, 0x00


	//----- nvinfo : EIATTR_AT_ENTRY_FRAGMENTS
	.align		4
.L_69:
        /*01a8*/ 	.byte	0x04, 0x4f
        /*01aa*/ 	.short	(.L_71 - .L_70)


	//   ....[0]....
.L_70:
        /*01ac*/ 	.word	0x00000004


	//----- nvinfo : EIATTR_RESERVED_SMEM_USED
	.align		4
.L_71:
        /*01b0*/ 	.byte	0x01, 0x41
	.zero		2


	//----- nvinfo : EIATTR_SPARSE_MMA_MASK
	.align		4
        /*01b4*/ 	.byte	0x03, 0x50
        /*01b6*/ 	.short	0x0000


	//----- nvinfo : EIATTR_TCGEN05_1CTA_USED
	.align		4
        /*01b8*/ 	.byte	0x01, 0x51
	.zero		2


	//----- nvinfo : EIATTR_MAXREG_COUNT
	.align		4
        /*01bc*/ 	.byte	0x03, 0x1b
        /*01be*/ 	.short	0x00ff


	//----- nvinfo : EIATTR_NUM_BARRIERS
	.align		4
        /*01c0*/ 	.byte	0x02, 0x4c
        /*01c2*/ 	.byte	0x01
	.zero		1


	//----- nvinfo : EIATTR_INT_WARP_WIDE_INSTR_OFFSETS
	.align		4
        /*01c4*/ 	.byte	0x04, 0x31
        /*01c6*/ 	.short	(.L_73 - .L_72)


	//   ....[0]....
.L_72:
        /*01c8*/ 	.word	0x00000b30


	//   ....[1]....
        /*01cc*/ 	.word	0x00000b50


	//   ....[2]....
        /*01d0*/ 	.word	0x00000ff0


	//   ....[3]....
        /*01d4*/ 	.word	0x00001060


	//   ....[4]....
        /*01d8*/ 	.word	0x00002760


	//   ....[5]....
        /*01dc*/ 	.word	0x00004750


	//   ....[6]....
        /*01e0*/ 	.word	0x000047a0


	//----- nvinfo : EIATTR_COOP_GROUP_MASK_REGIDS
	.align		4
.L_73:
        /*01e4*/ 	.byte	0x04, 0x29
        /*01e6*/ 	.short	(.L_75 - .L_74)


	//   ....[0]....
.L_74:
        /*01e8*/ 	.word	0xffffffff


	//   ....[1]....
        /*01ec*/ 	.word	0xffffffff


	//   ....[2]....
        /*01f0*/ 	.word	0xffffffff


	//   ....[3]....
        /*01f4*/ 	.word	0xffffffff


	//   ....[4]....
        /*01f8*/ 	.word	0xffffffff


	//   ....[5]....
        /*01fc*/ 	.word	0xffffffff


	//   ....[6]....
        /*0200*/ 	.word	0xffffffff


	//   ....[7]....
        /*0204*/ 	.word	0xffffffff


	//   ....[8]....
        /*0208*/ 	.word	0xffffffff


	//   ....[9]....
        /*020c*/ 	.word	0xffffffff


	//   ....[10]....
        /*0210*/ 	.word	0xffffffff


	//   ....[11]....
        /*0214*/ 	.word	0xffffffff


	//----- nvinfo : EIATTR_COOP_GROUP_INSTR_OFFSETS
	.align		4
.L_75:
        /*0218*/ 	.byte	0x04, 0x28
        /*021a*/ 	.short	(.L_77 - .L_76)


	//   ....[0]....
.L_76:
        /*021c*/ 	.word	0x00000060


	//   ....[1]....
        /*0220*/ 	.word	0x00000320


	//   ....[2]....
        /*0224*/ 	.word	0x00001750


	//   ....[3]....
        /*0228*/ 	.word	0x000018b0


	//   ....[4]....
        /*022c*/ 	.word	0x00001b40


	//   ....[5]....
        /*0230*/ 	.word	0x00001d50


	//   ....[6]....
        /*0234*/ 	.word	0x00002d40


	//   ....[7]....
        /*0238*/ 	.word	0x00002db0


	//   ....[8]....
        /*023c*/ 	.word	0x00003000


	//   ....[9]....
        /*0240*/ 	.word	0x00003070


	//   ....[10]....
        /*0244*/ 	.word	0x000045e0


	//   ....[11]....
        /*0248*/ 	.word	0x00004850


	//----- nvinfo : EIATTR_VRC_CTA_INIT_COUNT
	.align		4
.L_77:
        /*024c*/ 	.byte	0x02, 0x4a
        /*024e*/ 	.byte	0x80
	.zero		1


	//----- nvinfo : EIATTR_MBARRIER_INSTR_OFFSETS
	.align		4
        /*0250*/ 	.byte	0x04, 0x39
        /*0252*/ 	.short	(.L_79 - .L_78)


	//   ....[0]....
.L_78:
        /*0254*/ 	.word	0x00000e50
        /*0258*/ 	.word	0x000000ff
        /*025c*/ 	.word	0x00005000
        /*0260*/ 	.short	0x0100
        /*0262*/ 	.byte	0x0b
	.zero		1


	//   ....[1]....
        /*0264*/ 	.word	0x00001050
        /*0268*/ 	.word	0x000000ff
        /*026c*/ 	.word	0x00005008
        /*0270*/ 	.short	0x0100
        /*0272*/ 	.byte	0x0b
	.zero		1


	//   ....[2]....
        /*0274*/ 	.word	0x00001150
        /*0278*/ 	.word	0x000000ff
        /*027c*/ 	.word	0x00003000
        /*0280*/ 	.short	0x0100
        /*0282*/ 	.byte	0x0b
	.zero		1


	//   ....[3]....
        /*0284*/ 	.word	0x000013a0
        /*0288*/ 	.word	0x000000ff
        /*028c*/ 	.word	0x00003000
        /*0290*/ 	.short	0x010a
        /*0292*/ 	.byte	0x0b
	.zero		1


	//   ....[4]....
        /*0294*/ 	.word	0x000017c0
        /*0298*/ 	.word	0x000000ff
        /*029c*/ 	.word	0x00003000
        /*02a0*/ 	.short	0x0108
        /*02a2*/ 	.byte	0x0b
	.zero		1


	//   ....[5]....
        /*02a4*/ 	.word	0x00002820
        /*02a8*/ 	.word	0x000000ff
        /*02ac*/ 	.word	0x00005010
        /*02b0*/ 	.short	0x0100
        /*02b2*/ 	.byte	0x0b
	.zero		1


	//   ....[6]....
        /*02b4*/ 	.word	0x00002990
        /*02b8*/ 	.word	0x000000ff
        /*02bc*/ 	.word	0x00005010
        /*02c0*/ 	.short	0x010a
        /*02c2*/ 	.byte	0x0b
	.zero		1


	//   ....[7]....
        /*02c4*/ 	.word	0x00002d50
        /*02c8*/ 	.word	0x000000ff
        /*02cc*/ 	.word	0x00005010
        /*02d0*/ 	.short	0x0108
        /*02d2*/ 	.byte	0x0b
	.zero		1


	//   ....[8]....
        /*02d4*/ 	.word	0x000030d0
        /*02d8*/ 	.word	0x000000ff
        /*02dc*/ 	.word	0x00000000
        /*02e0*/ 	.short	0x010a
        /*02e2*/ 	.byte	0x28
	.zero		1


	//   ....[9]....
        /*02e4*/ 	.word	0x00003700
        /*02e8*/ 	.word	0x000000ff
        /*02ec*/ 	.word	0x00000000
        /*02f0*/ 	.short	0x010a
        /*02f2*/ 	.byte	0x28
	.zero		1


	//   ....[10]....
        /*02f4*/ 	.word	0x00003880
        /*02f8*/ 	.word	0x000000ff
        /*02fc*/ 	.word	0x00005000
        /*0300*/ 	.short	0x0108
        /*0302*/ 	.byte	0x0b
	.zero		1


	//   ....[11]....
        /*0304*/ 	.word	0x000039b0
        /*0308*/ 	.word	0x000000ff
        /*030c*/ 	.word	0x00005008
        /*0310*/ 	.short	0x0108
        /*0312*/ 	.byte	0x0b
	.zero		1


	//   ....[12]....
        /*0314*/ 	.word	0x00004870
        /*0318*/ 	.word	0x000000ff
        /*031c*/ 	.word	0x00003000
        /*0320*/ 	.short	0x010a
        /*0322*/ 	.byte	0x0b
	.zero		1


	//   ....[13]....
        /*0324*/ 	.word	0x000048a0
        /*0328*/ 	.word	0x000000ff
        /*032c*/ 	.word	0x00005010
        /*0330*/ 	.short	0x010a
        /*0332*/ 	.byte	0x0b
	.zero		1


	//   ....[14]....
        /*0334*/ 	.word	0x000048d0
        /*0338*/ 	.word	0x000000ff
        /*033c*/ 	.word	0x00000000
        /*0340*/ 	.short	0x010a
        /*0342*/ 	.byte	0x28
	.zero		1


	//   ....[15]....
        /*0344*/ 	.word	0x00004900
        /*0348*/ 	.word	0x000000ff
        /*034c*/ 	.word	0x00000000
        /*0350*/ 	.short	0x010a
        /*0352*/ 	.byte	0x28
	.zero		1


	//----- nvinfo : EIATTR_NUM_MBARRIERS
	.align		4
.L_79:
        /*0354*/ 	.byte	0x03, 0x38
        /*0356*/ 	.short	0xffff


	//----- nvinfo : EIATTR_EXIT_INSTR_OFFSETS
	.align		4
        /*0358*/ 	.byte	0x04, 0x1c
        /*035a*/ 	.short	(.L_81 - .L_80)


	//   ....[0]....
.L_80:
        /*035c*/ 	.word	0x00004860


	//----- nvinfo : EIATTR_REQNTID
	.align		4
.L_81:
        /*0360*/ 	.byte	0x04, 0x10
        /*0362*/ 	.short	(.L_83 - .L_82)
.L_82:
        /*0364*/ 	.word	0x00000100
        /*0368*/ 	.word	0x00000001
        /*036c*/ 	.word	0x00000001


	//----- nvinfo : EIATTR_CRS_STACK_SIZE
	.align		4
.L_83:
        /*0370*/ 	.byte	0x04, 0x1e
        /*0372*/ 	.short	(.L_85 - .L_84)
.L_84:
        /*0374*/ 	.word	0x00000000


	//----- nvinfo : EIATTR_CBANK_PARAM_SIZE
	.align		4
.L_85:
        /*0378*/ 	.byte	0x03, 0x19
        /*037a*/ 	.short	0x0088


	//----- nvinfo : EIATTR_PARAM_CBANK
	.align		4
        /*037c*/ 	.byte	0x04, 0x0a
        /*037e*/ 	.short	(.L_87 - .L_86)
	.align		4
.L_86:
        /*0380*/ 	.word	index@(.nv.constant0.attn_fwd)
        /*0384*/ 	.short	0x0380
        /*0386*/ 	.short	0x0088


	//----- nvinfo : EIATTR_SW_WAR
	.align		4
.L_87:
        /*0388*/ 	.byte	0x04, 0x36
        /*038a*/ 	.short	(.L_89 - .L_88)
.L_88:
        /*038c*/ 	.word	0x00000008
.L_89:


//--------------------- .nv.compat                --------------------------
	.section	.nv.compat,"",@"SHT_CUDA_COMPAT_INFO"
	.align	4
        /*0000*/ 	.byte	0x02, 0x02, 0x02, 0x00, 0x02, 0x05, 0x05, 0x00, 0x02, 0x03, 0x00, 0x00, 0x02, 0x06, 0x01, 0x00


//--------------------- .nv.callgraph             --------------------------
	.section	.nv.callgraph,"",@"SHT_CUDA_CALLGRAPH"
	.align	4
	.sectionentsize	8
	.align		4
        /*0000*/ 	.word	0x00000000
	.align		4
        /*0004*/ 	.word	0xffffffff
	.align		4
        /*0008*/ 	.word	0x00000000
	.align		4
        /*000c*/ 	.word	0xfffffffe
	.align		4
        /*0010*/ 	.word	0x00000000
	.align		4
        /*0014*/ 	.word	0xfffffffd
	.align		4
        /*0018*/ 	.word	0x00000000
	.align		4
        /*001c*/ 	.word	0xfffffffc


//--------------------- .nv.constant4             --------------------------
	.section	.nv.constant4,"a",@progbits
	.align	8
	.align		8
.nv.constant4:
        /*0000*/ 	.dword	_$_str


//--------------------- .text.attn_fwd            --------------------------
	.section	.text.attn_fwd,"ax",@progbits
	.align	128
        .global         attn_fwd
        .type           attn_fwd,@function
        .size           attn_fwd,(.L_x_31 - attn_fwd)
        .other          attn_fwd,@"STO_CUDA_ENTRY STV_DEFAULT"
attn_fwd:
.text.attn_fwd:
[----:B------:R-:W0:Y:S01]  /*0000*/  LDC R1, c[0x0][0x37c] ;  /* 0x0000df00ff017b82 */ /* 0x000e220000000800 */
[----:B------:R-:W1:Y:S02]  /*0010*/  S2R R0, SR_TID.X ;  /* 0x0000000000007919 */ /* 0x000e640000002100 */
[----:B-1----:R-:W-:-:S13]  /*0020*/  ISETP.GE.U32.AND P0, PT, R0, 0x20, PT ;  /* 0x000000200000780c */ /* 0x002fda0003f06070 */
[----:B------:R-:W-:Y:S02]  /*0030*/  VOTEU.ANY UP1, P0 ;  /* 0x0000000000ff7886 */ /* 0x000fe40000020100 */
[----:B0-----:R-:W-:Y:S05]  /*0040*/  BRA.U UP1, `(.L_x_0) ;  /* 0x0000000101b87547 */ /* 0x001fea000b800000 */
[----:B------:R-:W0:Y:S01]  /*0050*/  S2UR UR6, SR_CgaCtaId ;  /* 0x00000000000679c3 */ /* 0x000e220000008800 */
[----:B------:R-:W-:Y:S01]  /*0060*/  NOP ;  /* 0x0000000000007918 */ /* 0x000fe20000000000 */
[----:B------:R-:W-:Y:S02]  /*0070*/  UMOV UR4, 0x40 ;  /* 0x0000004000047882 */ /* 0x000fe40000000000 */
[----:B0-----:R-:W-:-:S09]  /*0080*/  ULEA UR4, UR6, UR4, 0x18 ;  /* 0x0000000406047291 */ /* 0x001fd2000f8ec0ff */
[----:B------:R-:W0:Y:S01]  /*0090*/  LDS.U8 R2, [UR4] ;  /* 0x00000004ff027984 */ /* 0x000e220008000000 */
[----:B------:R-:W-:Y:S02]  /*00a0*/  UMOV UR4, 0x400 ;  /* 0x0000040000047882 */ /* 0x000fe40000000000 */
[----:B------:R-:W-:Y:S01]  /*00b0*/  ULEA UR4, UR6, UR4, 0x18 ;  /* 0x0000000406047291 */ /* 0x000fe2000f8ec0ff */
[----:B0-----:R-:W-:-:S13]  /*00c0*/  ISETP.NE.AND P0, PT, R2, RZ, PT ;  /* 0x000000ff0200720c */ /* 0x001fda0003f05270 */
[----:B------:R-:W-:Y:S05]  /*00d0*/  @P0 BRA `(.L_x_1) ;  /* 0x00000000007c0947 */ /* 0x000fea0003800000 */
[----:B------:R-:W-:-:S13]  /*00e0*/  ELECT P0, URZ, PT ;  /* 0x0000000000ff782f */ /* 0x000fda0003800000 */
[----:B------:R-:W-:Y:S05]  /*00f0*/  @!P0 BRA `(.L_x_2) ;  /* 0x0000000000848947 */ /* 0x000fea0003800000 */
[----:B------:R-:W-:Y:S01]  /*0100*/  UMOV UR5, 0x4 ;  /* 0x0000000400057882 */ /* 0x000fe20000000000 */
[----:B------:R-:W-:Y:S02]  /*0110*/  IMAD.MOV.U32 R5, RZ, RZ, 0x1 ;  /* 0x00000001ff057424 */ /* 0x000fe400078e00ff */
[----:B------:R-:W-:Y:S02]  /*0120*/  IMAD.MOV.U32 R3, RZ, RZ, 0xf ;  /* 0x0000000fff037424 */ /* 0x000fe400078e00ff */
[----:B------:R-:W-:Y:S04]  /*0130*/  DEPBAR.LE SB0, 0x36 ;  /* 0x00008d800000791a */ /* 0x000fe80000000000 */
[----:B------:R-:W0:Y:S02]  /*0140*/  UTCATOMSWS.FIND_AND_SET.ALIGN UP0, UR5, UR5 ;  /* 0x00000005000575e3 */ /* 0x000e240008000800 */
[----:B0-----:R-:W-:-:S04]  /*0150*/  PLOP3.LUT P0, PT, PT, PT, UP0, 0x80, 0x8 ;  /* 0x000000000008781c */ /* 0x001fc80003f0f008 */
[----:B------:R-:W-:-:S04]  /*0160*/  SEL R2, RZ, 0xffffffff, !P0 ;  /* 0xffffffffff027807 */ /* 0x000fc80004000000 */
[----:B------:R-:W-:Y:S01]  /*0170*/  ISETP.NE.AND P0, PT, R2, RZ, PT ;  /* 0x000000ff0200720c */ /* 0x000fe20003f05270 */
[----:B------:R-:W-:-:S12]  /*0180*/  IMAD.U32 R2, RZ, RZ, UR5 ;  /* 0x00000005ff027e24 */ /* 0x000fd8000f8e00ff */
[----:B------:R-:W-:Y:S05]  /*0190*/  @P0 BRA `(.L_x_3) ;  /* 0x0000000000240947 */ /* 0x000fea0003800000 */
.L_x_4:
[----:B------:R-:W-:Y:S05]  /*01a0*/  NANOSLEEP 0x64 ;  /* 0x000000640000795d */ /* 0x000fea0003800000 */
[----:B------:R-:W-:-:S05]  /*01b0*/  UMOV UR5, 0x4 ;  /* 0x0000000400057882 */ /* 0x000fca0000000000 */
[----:B------:R-:W-:Y:S04]  /*01c0*/  DEPBAR.LE SB0, 0x36 ;  /* 0x00008d800000791a */ /* 0x000fe80000000000 */
[----:B------:R-:W0:Y:S02]  /*01d0*/  UTCATOMSWS.FIND_AND_SET.ALIGN UP0, UR5, UR5 ;  /* 0x00000005000575e3 */ /* 0x000e240008000800 */
[----:B0-----:R-:W-:-:S04]  /*01e0*/  PLOP3.LUT P0, PT, PT, PT, UP0, 0x80, 0x8 ;  /* 0x000000000008781c */ /* 0x001fc80003f0f008 */
[----:B------:R-:W-:-:S04]  /*01f0*/  SEL R2, RZ, 0xffffffff, !P0 ;  /* 0xffffffffff027807 */ /* 0x000fc80004000000 */
[----:B------:R-:W-:Y:S01]  /*0200*/  ISETP.NE.AND P0, PT, R2, RZ, PT ;  /* 0x000000ff0200720c */ /* 0x000fe20003f05270 */
[----:B------:R-:W-:-:S12]  /*0210*/  IMAD.U32 R2, RZ, RZ, UR5 ;  /* 0x00000005ff027e24 */ /* 0x000fd8000f8e00ff */
[----:B------:R-:W-:Y:S05]  /*0220*/  @!P0 BRA `(.L_x_4) ;  /* 0xfffffffc00dc8947 */ /* 0x000fea000383ffff */
.L_x_3:
[C---:B------:R-:W-:Y:S01]  /*0230*/  VIADD R4, R2.reuse, 0x10 ;  /* 0x0000001002047836 */ /* 0x040fe20000000000 */
[----:B------:R-:W-:Y:S01]  /*0240*/  UMOV UR5, 0x50 ;  /* 0x0000005000057882 */ /* 0x000fe20000000000 */
[----:B------:R-:W-:Y:S01]  /*0250*/  SHF.L.U32 R3, R3, R2, RZ ;  /* 0x0000000203037219 */ /* 0x000fe200000006ff */
[----:B------:R-:W-:Y:S01]  /*0260*/  ULEA UR5, UR6, UR5, 0x18 ;  /* 0x0000000506057291 */ /* 0x000fe2000f8ec0ff */
[----:B------:R-:W-:Y:S01]  /*0270*/  IMAD.SHL.U32 R2, R2, 0x20, RZ ;  /* 0x0000002002027824 */ /* 0x000fe200078e00ff */
[----:B------:R-:W-:-:S04]  /*0280*/  SHF.L.U32 R4, R5, R4, RZ ;  /* 0x0000000405047219 */ /* 0x000fc800000006ff */
[----:B------:R-:W-:-:S05]  /*0290*/  LOP3.LUT R3, R4, R3, RZ, 0xfc, !PT ;  /* 0x0000000304037212 */ /* 0x000fca00078efcff */
[----:B------:R0:W-:Y:S04]  /*02a0*/  ATOMS.OR RZ, [UR5], R3 ;  /* 0x00000003ffff798c */ /* 0x0001e8000b000005 */
[----:B------:R0:W-:Y:S01]  /*02b0*/  STS [UR4], R2 ;  /* 0x00000002ff007988 */ /* 0x0001e20008000804 */
[----:B------:R-:W-:Y:S05]  /*02c0*/  BRA `(.L_x_2) ;  /* 0x0000000000107947 */ /* 0x000fea0003800000 */
.L_x_1:
[----:B------:R-:W-:Y:S01]  /*02d0*/  IMAD.MOV.U32 R3, RZ, RZ, -0x1 ;  /* 0xffffffffff037424 */ /* 0x000fe200078e00ff */
[----:B------:R-:W-:-:S04]  /*02e0*/  MOV R2, 0x310 ;  /* 0x0000031000027802 */ /* 0x000fc80000000f00 */
[----:B------:R0:W-:Y:S03]  /*02f0*/  STS [UR4], R3 ;  /* 0x00000003ff007988 */ /* 0x0001e60008000804 */
[----:B0-----:R-:W-:Y:S05]  /*0300*/  CALL.REL.NOINC `($__internal_1_$__cuda_sm10x_tcgen05_guardrail_trap_phase_invalid_during_alloc) ;  /* 0x0000004400947944 */ /* 0x001fea0003c00000 */
.L_x_2:
[----:B------:R-:W-:Y:S05]  /*0310*/  WARPSYNC.ALL ;  /* 0x0000000000007948 */ /* 0x000fea0003800000 */
[----:B------:R-:W-:Y:S01]  /*0320*/  NOP ;  /* 0x0000000000007918 */ /* 0x000fe20000000000 */
.L_x_0:
[----:B------:R-:W1:Y:S08]  /*0330*/  S2UR UR10, SR_CTAID.X ;  /* 0x00000000000a79c3 */ /* 0x000e700000002500 */
[----:B------:R-:W-:Y:S01]  /*0340*/  BAR.SYNC.DEFER_BLOCKING 0x0 ;  /* 0x0000000000007b1d */ /* 0x000fe20000010000 */
[----:B------:R-:W-:-:S04]  /*0350*/  SHF.R.U32.HI R4, RZ, 0x6, R0 ;  /* 0x00000006ff047819 */ /* 0x000fc80000011600 */
[----:B------:R-:W-:Y:S01]  /*0360*/  SGXT.U32 R4, R4, 0x2 ;  /* 0x000000020404781a */ /* 0x000fe20000000000 */
[----:B------:R-:W2:Y:S02]  /*0370*/  LDCU.64 UR4, c[0x0][0x3b0] ;  /* 0x00007600ff0477ac */ /* 0x000ea40008000a00 */
[----:B------:R-:W3:Y:S01]  /*0380*/  LDC R34, c[0x0][0x3b8] ;  /* 0x0000ee00ff227b82 */ /* 0x000ee20000000800 */
[----:B------:R-:W-:Y:S01]  /*0390*/  UMOV UR11, 0x400 ;  /* 0x00000400000b7882 */ /* 0x000fe20000000000 */
[----:B------:R-:W4:Y:S06]  /*03a0*/  LDCU.64 UR32, c[0x0][0x358] ;  /* 0x00006b00ff2077ac */ /* 0x000f2c0008000a00 */
[----:B------:R-:W0:Y:S08]  /*03b0*/  S2UR UR6, SR_CgaCtaId ;  /* 0x00000000000679c3 */ /* 0x000e300000008800 */
[----:B------:R-:W0:Y:S01]  /*03c0*/  S2UR UR7, SR_CTAID.Y ;  /* 0x00000000000779c3 */ /* 0x000e220000002600 */
[----:B-1----:R-:W-:-:S06]  /*03d0*/  USHF.L.U32 UR10, UR10, 0x6, URZ ;  /* 0x000000060a0a7899 */ /* 0x002fcc00080006ff */
[----:B0-----:R-:W-:Y:S01]  /*03e0*/  IMAD.U32 R3, RZ, RZ, UR10 ;  /* 0x0000000aff037e24 */ /* 0x001fe2000f8e00ff */
[----:B------:R-:W0:Y:S01]  /*03f0*/  LDC.64 R20, c[0x0][0x380] ;  /* 0x0000e000ff147b82 */ /* 0x000e220000000a00 */
[----:B---3--:R-:W-:-:S03]  /*0400*/  IMAD R7, R4, R34, RZ ;  /* 0x0000002204077224 */ /* 0x008fc600078e02ff */
[----:B------:R-:W-:Y:S01]  /*0410*/  LOP3.LUT R2, R3, 0x3f, R0, 0xf8, !PT ;  /* 0x0000003f03027812 */ /* 0x000fe200078ef800 */
[----:B------:R-:W-:Y:S01]  /*0420*/  IMAD R9, R34, 0x4, R7 ;  /* 0x0000000422097824 */ /* 0x000fe200078e0207 */
[----:B------:R-:W-:-:S03]  /*0430*/  ULEA UR11, UR6, UR11, 0x18 ;  /* 0x0000000b060b7291 */ /* 0x000fc6000f8ec0ff */
[----:B--2---:R-:W-:Y:S02]  /*0440*/  IMAD R3, R2, UR5, RZ ;  /* 0x0000000502037c24 */ /* 0x004fe4000f8e02ff */
[C---:B------:R-:W-:Y:S02]  /*0450*/  IMAD R8, R34.reuse, 0x4, R9 ;  /* 0x0000000422087824 */ /* 0x040fe400078e0209 */
[C---:B------:R-:W-:Y:S02]  /*0460*/  IMAD.SHL.U32 R5, R3.reuse, 0x2, RZ ;  /* 0x0000000203057824 */ /* 0x040fe400078e00ff */
[----:B------:R-:W-:Y:S01]  /*0470*/  IMAD.HI R6, R3, 0x2, RZ ;  /* 0x0000000203067827 */ /* 0x000fe200078e02ff */
[----:B------:R-:W-:Y:S01]  /*0480*/  UIMAD UR4, UR7, UR4, URZ ;  /* 0x00000004070472a4 */ /* 0x000fe2000f8e02ff */
[----:B------:R-:W1:Y:S02]  /*0490*/  LDS R29, [UR11] ;  /* 0x0000000bff1d7984 */ /* 0x000e640008000800 */
[----:B------:R-:W-:Y:S01]  /*04a0*/  IMAD R3, R34, 0x4, R8 ;  /* 0x0000000422037824 */ /* 0x000fe200078e0208 */
[----:B------:R-:W-:-:S02]  /*04b0*/  USHF.L.U32 UR8, UR4, 0x1, URZ ;  /* 0x0000000104087899 */ /* 0x000fc400080006ff */
[----:B------:R-:W-:Y:S01]  /*04c0*/  UIMAD.WIDE UR4, UR4, 0x2, URZ ;  /* 0x00000002040478a5 */ /* 0x000fe2000f8e02ff */
[----:B------:R-:W-:Y:S03]  /*04d0*/  BAR.SYNC.DEFER_BLOCKING 0x0 ;  /* 0x0000000000007b1d */ /* 0x000fe60000010000 */
[----:B0-----:R-:W-:Y:S01]  /*04e0*/  IADD3 R20, P0, P1, R5, UR8, R20 ;  /* 0x0000000805147c10 */ /* 0x001fe2000f91e014 */
[----:B------:R-:W-:-:S03]  /*04f0*/  IMAD R5, R34, 0x4, R3 ;  /* 0x0000000422057824 */ /* 0x000fc600078e0203 */
[----:B------:R-:W-:Y:S01]  /*0500*/  IADD3.X R32, PT, PT, R6, UR5, R21, P0, P1 ;  /* 0x0000000506207c10 */ /* 0x000fe200087e2415 */
[----:B------:R-:W0:Y:S01]  /*0510*/  LDCU.64 UR8, c[0x0][0x3c0] ;  /* 0x00007800ff0877ac */ /* 0x000e220008000a00 */
[CC--:B------:R-:W-:Y:S02]  /*0520*/  LEA R10, P1, R8.reuse, R20.reuse, 0x1 ;  /* 0x00000014080a7211 */ /* 0x0c0fe400078208ff */
[----:B------:R-:W-:Y:S01]  /*0530*/  LEA R14, P2, R5, R20, 0x1 ;  /* 0x00000014050e7211 */ /* 0x000fe200078408ff */
[----:B------:R-:W2:Y:S01]  /*0540*/  LDCU UR5, c[0x0][0x3c8] ;  /* 0x00007900ff0577ac */ /* 0x000ea20008000800 */
[----:B------:R-:W-:Y:S02]  /*0550*/  LEA.HI.X.SX32 R11, R8, R32, 0x1, P1 ;  /* 0x00000020080b7211 */ /* 0x000fe400008f0eff */
[----:B------:R-:W-:Y:S02]  /*0560*/  LEA R6, P0, R7, R20, 0x1 ;  /* 0x0000001407067211 */ /* 0x000fe400078008ff */
[----:B------:R-:W-:Y:S01]  /*0570*/  LEA.HI.X.SX32 R15, R5, R32, 0x1, P2 ;  /* 0x00000020050f7211 */ /* 0x000fe200010f0eff */
[----:B------:R-:W-:Y:S01]  /*0580*/  IMAD R5, R34, 0x4, R5 ;  /* 0x0000000422057824 */ /* 0x000fe200078e0205 */
[----:B------:R-:W-:-:S02]  /*0590*/  LEA R12, P1, R3, R20, 0x1 ;  /* 0x00000014030c7211 */ /* 0x000fc400078208ff */
[-C--:B------:R-:W-:Y:S02]  /*05a0*/  LEA.HI.X.SX32 R7, R7, R32.reuse, 0x1, P0 ;  /* 0x0000002007077211 */ /* 0x080fe400000f0eff */
[----:B------:R-:W-:Y:S01]  /*05b0*/  LEA.HI.X.SX32 R13, R3, R32, 0x1, P1 ;  /* 0x00000020030d7211 */ /* 0x000fe200008f0eff */
[C---:B------:R-:W-:Y:S01]  /*05c0*/  IMAD R3, R34.reuse, 0x4, R5 ;  /* 0x0000000422037824 */ /* 0x040fe200078e0205 */
[C---:B------:R-:W-:Y:S01]  /*05d0*/  LEA R8, P0, R9.reuse, R20, 0x1 ;  /* 0x0000001409087211 */ /* 0x040fe200078008ff */
[----:B----4-:R3:W5:Y:S02]  /*05e0*/  LDG.E.U16 R19, desc[UR32][R6.64] ;  /* 0x0000002006137981 */ /* 0x010764000c1e1500 */
[----:B------:R-:W-:Y:S01]  /*05f0*/  IMAD R18, R34, 0x4, R3 ;  /* 0x0000000422127824 */ /* 0x000fe200078e0203 */
[----:B------:R-:W-:Y:S01]  /*0600*/  LEA.HI.X.SX32 R9, R9, R32, 0x1, P0 ;  /* 0x0000002009097211 */ /* 0x000fe200000f0eff */
[----:B------:R4:W5:Y:S01]  /*0610*/  LDG.E.U16 R21, desc[UR32][R10.64] ;  /* 0x000000200a157981 */ /* 0x000962000c1e1500 */
[----:B------:R-:W-:-:S03]  /*0620*/  LEA R16, P1, R3, R20, 0x1 ;  /* 0x0000001403107211 */ /* 0x000fc600078208ff */
[----:B------:R0:W5:Y:S01]  /*0630*/  LDG.E.U16 R22, desc[UR32][R8.64] ;  /* 0x0000002008167981 */ /* 0x000162000c1e1500 */
[----:B---3--:R-:W-:Y:S02]  /*0640*/  LEA R6, P0, R5, R20, 0x1 ;  /* 0x0000001405067211 */ /* 0x008fe400078008ff */
[-C--:B------:R-:W-:Y:S01]  /*0650*/  LEA.HI.X.SX32 R17, R3, R32.reuse, 0x1, P1 ;  /* 0x0000002003117211 */ /* 0x080fe200008f0eff */
[----:B------:R-:W-:Y:S01]  /*0660*/  IMAD R3, R34, 0x4, R18 ;  /* 0x0000000422037824 */ /* 0x000fe200078e0212 */
[----:B------:R-:W-:Y:S01]  /*0670*/  LEA.HI.X.SX32 R7, R5, R32, 0x1, P0 ;  /* 0x0000002005077211 */ /* 0x000fe200000f0eff */
[----:B------:R-:W5:Y:S01]  /*0680*/  LDG.E.U16 R23, desc[UR32][R14.64] ;  /* 0x000000200e177981 */ /* 0x000f62000c1e1500 */
[----:B----4-:R-:W-:Y:S01]  /*0690*/  LEA R10, P0, R18, R20, 0x1 ;  /* 0x00000014120a7211 */ /* 0x010fe200078008ff */
[----:B------:R-:W-:Y:S02]  /*06a0*/  IMAD R5, R34, 0x4, R3 ;  /* 0x0000000422057824 */ /* 0x000fe400078e0203 */
[----:B------:R3:W5:Y:S01]  /*06b0*/  LDG.E.U16 R24, desc[UR32][R12.64] ;  /* 0x000000200c187981 */ /* 0x000762000c1e1500 */
[----:B------:R-:W-:-:S02]  /*06c0*/  LEA.HI.X.SX32 R11, R18, R32, 0x1, P0 ;  /* 0x00000020120b7211 */ /* 0x000fc400000f0eff */
[C---:B0-----:R-:W-:Y:S01]  /*06d0*/  LEA R8, P0, R3.reuse, R20, 0x1 ;  /* 0x0000001403087211 */ /* 0x041fe200078008ff */
[----:B------:R0:W5:Y:S03]  /*06e0*/  LDG.E.U16 R26, desc[UR32][R6.64] ;  /* 0x00000020061a7981 */ /* 0x000166000c1e1500 */
[----:B------:R-:W-:Y:S01]  /*06f0*/  LEA.HI.X.SX32 R9, R3, R32, 0x1, P0 ;  /* 0x0000002003097211 */ /* 0x000fe200000f0eff */
[C---:B------:R-:W-:Y:S01]  /*0700*/  IMAD R3, R34.reuse, 0x4, R5 ;  /* 0x0000000422037824 */ /* 0x040fe200078e0205 */
[----:B------:R4:W5:Y:S01]  /*0710*/  LDG.E.U16 R28, desc[UR32][R10.64] ;  /* 0x000000200a1c7981 */ /* 0x000962000c1e1500 */
[-C--:B---3--:R-:W-:Y:S02]  /*0720*/  LEA R12, P0, R5, R20.reuse, 0x1 ;  /* 0x00000014050c7211 */ /* 0x088fe400078008ff */
[----:B------:R-:W-:Y:S01]  /*0730*/  IMAD R18, R34, 0x4, R3 ;  /* 0x0000000422127824 */ /* 0x000fe200078e0203 */
[----:B------:R-:W-:Y:S01]  /*0740*/  LEA R14, P1, R3, R20, 0x1 ;  /* 0x00000014030e7211 */ /* 0x000fe200078208ff */
[----:B------:R3:W5:Y:S01]  /*0750*/  LDG.E.U16 R25, desc[UR32][R16.64] ;  /* 0x0000002010197981 */ /* 0x000762000c1e1500 */
[----:B------:R-:W-:-:S02]  /*0760*/  LEA.HI.X.SX32 R13, R5, R32, 0x1, P0 ;  /* 0x00000020050d7211 */ /* 0x000fc400000f0eff */
[----:B------:R-:W-:Y:S01]  /*0770*/  LEA.HI.X.SX32 R15, R3, R32, 0x1, P1 ;  /* 0x00000020030f7211 */ /* 0x000fe200008f0eff */
[----:B------:R-:W-:Y:S01]  /*0780*/  IMAD R3, R34, 0x4, R18 ;  /* 0x0000000422037824 */ /* 0x000fe200078e0212 */
[----:B0-----:R-:W-:Y:S01]  /*0790*/  LEA R6, P0, R18, R20, 0x1 ;  /* 0x0000001412067211 */ /* 0x001fe200078008ff */
[----:B------:R0:W5:Y:S02]  /*07a0*/  LDG.E.U16 R27, desc[UR32][R8.64] ;  /* 0x00000020081b7981 */ /* 0x000164000c1e1500 */
[----:B------:R-:W-:Y:S01]  /*07b0*/  IMAD R5, R34, 0x4, R3 ;  /* 0x0000000422057824 */ /* 0x000fe200078e0203 */
[----:B------:R-:W-:Y:S01]  /*07c0*/  LEA.HI.X.SX32 R7, R18, R32, 0x1, P0 ;  /* 0x0000002012077211 */ /* 0x000fe200000f0eff */
[----:B------:R1:W5:Y:S01]  /*07d0*/  LDG.E.U16 R30, desc[UR32][R12.64] ;  /* 0x000000200c1e7981 */ /* 0x000362000c1e1500 */
[C---:B----4-:R-:W-:Y:S01]  /*07e0*/  LEA R10, P0, R3.reuse, R20, 0x1 ;  /* 0x00000014030a7211 */ /* 0x050fe200078008ff */
[C---:B---3--:R-:W-:Y:S02]  /*07f0*/  IMAD R17, R34.reuse, 0x4, R5 ;  /* 0x0000000422117824 */ /* 0x048fe400078e0205 */
[----:B------:R3:W5:Y:S01]  /*0800*/  LDG.E.U16 R15, desc[UR32][R14.64] ;  /* 0x000000200e0f7981 */ /* 0x000762000c1e1500 */
[----:B------:R-:W-:Y:S01]  /*0810*/  LEA.HI.X.SX32 R11, R3, R32, 0x1, P0 ;  /* 0x00000020030b7211 */ /* 0x000fe200000f0eff */
[----:B------:R-:W-:Y:S01]  /*0820*/  IMAD R3, R34, 0x4, R17 ;  /* 0x0000000422037824 */ /* 0x000fe200078e0211 */
[-C--:B0-----:R-:W-:Y:S01]  /*0830*/  LEA R8, P0, R5, R20.reuse, 0x1 ;  /* 0x0000001405087211 */ /* 0x081fe200078008ff */
[----:B------:R3:W5:Y:S01]  /*0840*/  LDG.E.U16 R18, desc[UR32][R6.64] ;  /* 0x0000002006127981 */ /* 0x000762000c1e1500 */
[----:B------:R-:W-:-:S02]  /*0850*/  LEA R16, P1, R17, R20, 0x1 ;  /* 0x0000001411107211 */ /* 0x000fc400078208ff */
[----:B------:R-:W-:Y:S01]  /*0860*/  LEA.HI.X.SX32 R9, R5, R32, 0x1, P0 ;  /* 0x0000002005097211 */ /* 0x000fe200000f0eff */
[----:B------:R3:W5:Y:S01]  /*0870*/  LDG.E.U16 R11, desc[UR32][R10.64] ;  /* 0x000000200a0b7981 */ /* 0x000762000c1e1500 */
[----:B-1----:R-:W-:Y:S02]  /*0880*/  LEA R12, P0, R3, R20, 0x1 ;  /* 0x00000014030c7211 */ /* 0x002fe400078008ff */
[-C--:B------:R-:W-:Y:S01]  /*0890*/  LEA.HI.X.SX32 R17, R17, R32.reuse, 0x1, P1 ;  /* 0x0000002011117211 */ /* 0x080fe200008f0eff */
[----:B------:R3:W5:Y:S01]  /*08a0*/  LDG.E.U16 R8, desc[UR32][R8.64] ;  /* 0x0000002008087981 */ /* 0x000762000c1e1500 */
[----:B------:R-:W-:-:S04]  /*08b0*/  LEA.HI.X.SX32 R13, R3, R32, 0x1, P0 ;  /* 0x00000020030d7211 */ /* 0x000fc800000f0eff */
[----:B------:R3:W5:Y:S04]  /*08c0*/  LDG.E.U16 R17, desc[UR32][R16.64] ;  /* 0x0000002010117981 */ /* 0x000768000c1e1500 */
[----:B------:R3:W5:Y:S01]  /*08d0*/  LDG.E.U16 R12, desc[UR32][R12.64] ;  /* 0x000000200c0c7981 */ /* 0x000762000c1e1500 */
[----:B------:R-:W-:Y:S02]  /*08e0*/  SHF.R.U32.HI R3, RZ, 0x5, R0 ;  /* 0x00000005ff037819 */ /* 0x000fe40000011600 */
[----:B------:R-:W-:Y:S02]  /*08f0*/  R2UR UR12, R29 ;  /* 0x000000001d0c72ca */ /* 0x000fe400000e0000 */
[----:B------:R-:W-:Y:S02]  /*0900*/  R2UR UR27, R3 ;  /* 0x00000000031b72ca */ /* 0x000fe400000e0000 */
[C---:B------:R-:W-:Y:S01]  /*0910*/  LOP3.LUT R3, R0.reuse, 0xc0, RZ, 0xc0, !PT ;  /* 0x000000c000037812 */ /* 0x040fe200078ec0ff */
[----:B------:R-:W-:-:S03]  /*0920*/  IMAD.SHL.U32 R20, R0, 0x2, RZ ;  /* 0x0000000200147824 */ /* 0x000fc600078e00ff */
[----:B------:R-:W-:-:S04]  /*0930*/  SHF.R.U32.HI R3, RZ, 0x2, R3 ;  /* 0x00000002ff037819 */ /* 0x000fc80000011603 */
[----:B------:R-:W-:Y:S01]  /*0940*/  LOP3.LUT R20, R3, 0x1fe, R20, 0x78, !PT ;  /* 0x000001fe03147812 */ /* 0x000fe200078e7814 */
[----:B--23--:R-:W-:Y:S06]  /*0950*/  BRA.U UP1, `(.L_x_5) ;  /* 0x0000000101187547 */ /* 0x00cfec000b800000 */
[----:B------:R-:W-:Y:S01]  /*0960*/  ELECT P0, URZ, PT ;  /* 0x0000000000ff782f */ /* 0x000fe20003800000 */
[----:B------:R-:W-:Y:S01]  /*0970*/  IMAD.MOV.U32 R3, RZ, RZ, 0x1 ;  /* 0x00000001ff037424 */ /* 0x000fe200078e00ff */
[----:B------:R-:W-:Y:S01]  /*0980*/  UMOV UR4, 0x40 ;  /* 0x0000004000047882 */ /* 0x000fe20000000000 */
[----:B------:R-:W-:Y:S01]  /*0990*/  UVIRTCOUNT.DEALLOC.SMPOOL 0x80 ;  /* 0x000000800000784c */ /* 0x000fe20000000000 */
[----:B------:R-:W-:-:S09]  /*09a0*/  ULEA UR4, UR6, UR4, 0x18 ;  /* 0x0000000406047291 */ /* 0x000fd2000f8ec0ff */
[----:B------:R0:W-:Y:S03]  /*09b0*/  @P0 STS.U8 [UR4], R3 ;  /* 0x00000003ff000988 */ /* 0x0001e60008000004 */
.L_x_5:
[----:B------:R-:W-:Y:S01]  /*09c0*/  LOP3.LUT R5, R0, 0x3f, RZ, 0xc0, !PT ;  /* 0x0000003f00057812 */ /* 0x000fe200078ec0ff */
[----:B------:R-:W-:Y:S01]  /*09d0*/  UIMAD UR8, UR7, UR8, URZ ;  /* 0x00000008070872a4 */ /* 0x000fe2000f8e02ff */
[----:B------:R-:W1:Y:S01]  /*09e0*/  LDC.64 R32, c[0x0][0x388] ;  /* 0x0000e200ff207b82 */ /* 0x000e620000000a00 */
[----:B------:R-:W-:Y:S01]  /*09f0*/  ULOP3.LUT UR21, UR27, 0x4, URZ, 0xc0, !UPT ;  /* 0x000000041b157892 */ /* 0x000fe2000f8ec0ff */
[----:B0-----:R-:W-:Y:S01]  /*0a00*/  LOP3.LUT R3, R20, 0x40, RZ, 0x3c, !PT ;  /* 0x0000004014037812 */ /* 0x001fe200078e3cff */
[----:B------:R-:W-:Y:S01]  /*0a10*/  IMAD R5, R5, UR5, RZ ;  /* 0x0000000505057c24 */ /* 0x000fe2000f8e02ff */
[----:B------:R-:W-:Y:S01]  /*0a20*/  UIMAD.WIDE UR4, UR8, 0x2, URZ ;  /* 0x00000002080478a5 */ /* 0x000fe2000f8e02ff */
[----:B------:R-:W-:Y:S01]  /*0a30*/  LOP3.LUT P4, RZ, R0, 0xff, RZ, 0xc0, !PT ;  /* 0x000000ff00ff7812 */ /* 0x000fe2000788c0ff */
[----:B------:R-:W-:Y:S01]  /*0a40*/  USHF.L.U32 UR4, UR27, 0x15, URZ ;  /* 0x000000151b047899 */ /* 0x000fe200080006ff */
[----:B-----5:R-:W-:Y:S01]  /*0a50*/  STS.U16 [R20+UR11], R19 ;  /* 0x0000001314007988 */ /* 0x020fe2000800040b */
[----:B------:R-:W-:Y:S01]  /*0a60*/  USHF.L.U32 UR6, UR8, 0x1, URZ ;  /* 0x0000000108067899 */ /* 0x000fe200080006ff */
[C---:B------:R-:W-:Y:S01]  /*0a70*/  IMAD.SHL.U32 R7, R5.reuse, 0x2, RZ ;  /* 0x0000000205077824 */ /* 0x040fe200078e00ff */
[----:B------:R-:W-:Y:S01]  /*0a80*/  ULOP3.LUT UR8, UR4, 0x600000, URZ, 0xc0, !UPT ;  /* 0x0060000004087892 */ /* 0x000fe2000f8ec0ff */
[----:B------:R-:W-:Y:S01]  /*0a90*/  STS.U16 [R20+UR11+0x400], R21 ;  /* 0x0004001514007988 */ /* 0x000fe2000800040b */
[----:B------:R-:W-:Y:S01]  /*0aa0*/  IMAD.HI R6, R5, 0x2, RZ ;  /* 0x0000000205067827 */ /* 0x000fe200078e02ff */
[----:B------:R-:W-:Y:S01]  /*0ab0*/  P2R R9, PR, RZ, 0x10 ;  /* 0x00000010ff097803 */ /* 0x000fe20000000000 */
[----:B------:R-:W-:Y:S01]  /*0ac0*/  UIADD3 UR13, UPT, UPT, UR12, UR8, URZ ;  /* 0x000000080c0d7290 */ /* 0x000fe2000fffe0ff */
[----:B------:R-:W-:Y:S01]  /*0ad0*/  STS.U16 [R20+UR11+0x800], R23 ;  /* 0x0008001714007988 */ /* 0x000fe2000800040b */
[----:B------:R-:W-:Y:S01]  /*0ae0*/  IMAD.U32 R5, RZ, RZ, UR9 ;  /* 0x00000009ff057e24 */ /* 0x000fe2000f8e00ff */
[----:B------:R-:W-:Y:S01]  /*0af0*/  UIADD3 UR38, UPT, UPT, UR10, 0x40, URZ ;  /* 0x000000400a267890 */ /* 0x000fe2000fffe0ff */
[----:B------:R-:W-:Y:S01]  /*0b00*/  IMAD R4, R4, UR9, RZ ;  /* 0x0000000904047c24 */ /* 0x000fe2000f8e02ff */
[----:B------:R-:W-:Y:S01]  /*0b10*/  ULEA UR13, UR21, UR13, 0x3 ;  /* 0x0000000d150d7291 */ /* 0x000fe2000f8e18ff */
[----:B------:R-:W-:Y:S01]  /*0b20*/  STS.U16 [R20+UR11+0xc00], R25 ;  /* 0x000c001914007988 */ /* 0x000fe2000800040b */
[----:B------:R-:W-:Y:S01]  /*0b30*/  VOTEU.ALL UP2, P4 ;  /* 0x0000000000ff7886 */ /* 0x000fe20002040000 */
[----:B------:R-:W-:Y:S01]  /*0b40*/  IMAD R5, R5, 0x4, R4 ;  /* 0x0000000405057824 */ /* 0x000fe200078e0204 */
[----:B------:R-:W-:Y:S01]  /*0b50*/  VOTEU.ALL UP0, P4 ;  /* 0x0000000000ff7886 */ /* 0x000fe20002000000 */
[----:B------:R-:W-:Y:S01]  /*0b60*/  STS.U16 [R20+UR11+0x1000], R27 ;  /* 0x0010001b14007988 */ /* 0x000fe2000800040b */
[----:B------:R-:W-:-:S03]  /*0b70*/  IMAD.U32 R9, RZ, RZ, UR9 ;  /* 0x00000009ff097e24 */ /* 0x000fc6000f8e00ff */
[----:B------:R-:W-:Y:S04]  /*0b80*/  STS.U16 [R20+UR11+0x1400], R15 ;  /* 0x0014000f14007988 */ /* 0x000fe8000800040b */
[----:B------:R0:W-:Y:S04]  /*0b90*/  STS.U16 [R20+UR11+0x1800], R11 ;  /* 0x0018000b14007988 */ /* 0x0001e8000800040b */
[----:B------:R-:W-:Y:S04]  /*0ba0*/  STS.U16 [R20+UR11+0x1c00], R17 ;  /* 0x001c001114007988 */ /* 0x000fe8000800040b */
[----:B------:R-:W-:Y:S01]  /*0bb0*/  STS.U16 [R3+UR11+0x200], R22 ;  /* 0x0002001603007988 */ /* 0x000fe2000800040b */
[----:B0-----:R-:W-:-:S03]  /*0bc0*/  IMAD.U32 R11, RZ, RZ, UR9 ;  /* 0x00000009ff0b7e24 */ /* 0x001fc6000f8e00ff */
[----:B------:R-:W-:Y:S04]  /*0bd0*/  STS.U16 [R3+UR11+0x600], R24 ;  /* 0x0006001803007988 */ /* 0x000fe8000800040b */
[----:B------:R1:W-:Y:S04]  /*0be0*/  STS.U16 [R3+UR11+0xa00], R26 ;  /* 0x000a001a03007988 */ /* 0x0003e8000800040b */
[----:B------:R-:W-:Y:S04]  /*0bf0*/  STS.U16 [R3+UR11+0xe00], R28 ;  /* 0x000e001c03007988 */ /* 0x000fe8000800040b */
[----:B------:R-:W-:Y:S01]  /*0c00*/  STS.U16 [R3+UR11+0x1200], R30 ;  /* 0x0012001e03007988 */ /* 0x000fe2000800040b */
[----:B-1----:R-:W-:Y:S01]  /*0c10*/  IADD3 R26, P0, P1, R7, UR6, R32 ;  /* 0x00000006071a7c10 */ /* 0x002fe2000f91e020 */
[----:B------:R-:W-:-:S02]  /*0c20*/  IMAD.U32 R7, RZ, RZ, UR9 ;  /* 0x00000009ff077e24 */ /* 0x000fc4000f8e00ff */
[----:B------:R-:W-:Y:S01]  /*0c30*/  STS.U16 [R3+UR11+0x1600], R18 ;  /* 0x0016001203007988 */ /* 0x000fe2000800040b */
[----:B------:R-:W-:Y:S01]  /*0c40*/  IADD3.X R10, PT, PT, R6, UR5, R33, P0, P1 ;  /* 0x00000005060a7c10 */ /* 0x000fe200087e2421 */
[----:B------:R-:W-:Y:S02]  /*0c50*/  IMAD.U32 R6, RZ, RZ, UR9 ;  /* 0x00000009ff067e24 */ /* 0x000fe4000f8e00ff */
[----:B------:R0:W-:Y:S01]  /*0c60*/  STS.U16 [R3+UR11+0x1a00], R8 ;  /* 0x001a000803007988 */ /* 0x0001e2000800040b */
[----:B------:R-:W-:Y:S01]  /*0c70*/  UMOV UR5, 0x1 ;  /* 0x0000000100057882 */ /* 0x000fe20000000000 */
[----:B------:R-:W-:Y:S01]  /*0c80*/  LEA R40, P0, R4, R26, 0x1 ;  /* 0x0000001a04287211 */ /* 0x000fe200078008ff */
[----:B------:R-:W-:Y:S01]  /*0c90*/  IMAD R6, R6, 0x4, R5 ;  /* 0x0000000406067824 */ /* 0x000fe200078e0205 */
[----:B------:R1:W-:Y:S01]  /*0ca0*/  STS.U16 [R3+UR11+0x1e00], R12 ;  /* 0x001e000c03007988 */ /* 0x0003e2000800040b */
[----:B------:R-:W-:-:S04]  /*0cb0*/  @!UP2 UIADD3 UR14, UPT, UPT, -UR5, 0x100000, URZ ;  /* 0x00100000050ea890 */ /* 0x000fc8000fffe1ff */
[----:B------:R-:W-:Y:S02]  /*0cc0*/  @!UP2 USHF.L.U32 UR15, UR14, 0xb, URZ ;  /* 0x0000000b0e0fa899 */ /* 0x000fe400080006ff */
[----:B------:R-:W-:Y:S01]  /*0cd0*/  @!UP2 USHF.L.U32 UR14, UR14, 0x1, URZ ;  /* 0x000000010e0ea899 */ /* 0x000fe200080006ff */
[----:B------:R-:W-:Y:S01]  /*0ce0*/  IMAD R7, R7, 0x4, R6 ;  /* 0x0000000407077824 */ /* 0x000fe200078e0206 */
[----:B------:R-:W-:Y:S01]  /*0cf0*/  STTM.16dp32bit_t0_t15.x16 tmem[UR13], RZ ;  /* 0x000000ff000079ed */ /* 0x000fe20008a0000d */
[----:B------:R-:W-:Y:S01]  /*0d00*/  STTM.16dp32bit_t16_t31.x16 tmem[UR13+0x10], RZ ;  /* 0x000010ff000079ed */ /* 0x000fe20008a2000d */
[----:B------:R-:W2:Y:S02]  /*0d10*/  FENCE.VIEW.ASYNC.T ;  /* 0x00000000000073c6 */ /* 0x000ea40000000200 */
[----:B--2---:R-:W-:Y:S01]  /*0d20*/  BAR.SYNC.DEFER_BLOCKING 0x0 ;  /* 0x0000000000007b1d */ /* 0x004fe20000010000 */
[----:B0-----:R-:W-:Y:S01]  /*0d30*/  IMAD.U32 R8, RZ, RZ, UR9 ;  /* 0x00000009ff087e24 */ /* 0x001fe2000f8e00ff */
[C---:B------:R-:W-:Y:S01]  /*0d40*/  LEA R38, P1, R5.reuse, R26, 0x1 ;  /* 0x0000001a05267211 */ /* 0x040fe200078208ff */
[----:B-1----:R-:W-:Y:S01]  /*0d50*/  IMAD.U32 R12, RZ, RZ, UR9 ;  /* 0x00000009ff0c7e24 */ /* 0x002fe2000f8e00ff */
[-C--:B------:R-:W-:Y:S01]  /*0d60*/  LEA.HI.X.SX32 R41, R4, R10.reuse, 0x1, P0 ;  /* 0x0000000a04297211 */ /* 0x080fe200000f0eff */
[----:B------:R-:W-:Y:S01]  /*0d70*/  IMAD R8, R8, 0x4, R7 ;  /* 0x0000000408087824 */ /* 0x000fe200078e0207 */
[----:B------:R-:W-:-:S02]  /*0d80*/  LEA.HI.X.SX32 R39, R5, R10, 0x1, P1 ;  /* 0x0000000a05277211 */ /* 0x000fc400008f0eff */
[CC--:B------:R-:W-:Y:S01]  /*0d90*/  LEA R36, P0, R6.reuse, R26.reuse, 0x1 ;  /* 0x0000001a06247211 */ /* 0x0c0fe200078008ff */
[----:B------:R-:W-:Y:S01]  /*0da0*/  IMAD R9, R9, 0x4, R8 ;  /* 0x0000000409097824 */ /* 0x000fe200078e0208 */
[----:B------:R-:W-:Y:S02]  /*0db0*/  LEA R34, P2, R7, R26, 0x1 ;  /* 0x0000001a07227211 */ /* 0x000fe400078408ff */
[----:B------:R-:W-:Y:S01]  /*0dc0*/  LEA.HI.X.SX32 R37, R6, R10, 0x1, P0 ;  /* 0x0000000a06257211 */ /* 0x000fe200000f0eff */
[----:B------:R-:W-:Y:S01]  /*0dd0*/  IMAD R4, R12, 0x4, R9 ;  /* 0x000000040c047824 */ /* 0x000fe200078e0209 */
[----:B------:R-:W-:Y:S02]  /*0de0*/  LEA R30, P1, R9, R26, 0x1 ;  /* 0x0000001a091e7211 */ /* 0x000fe400078208ff */
[-C--:B------:R-:W-:Y:S01]  /*0df0*/  LEA.HI.X.SX32 R35, R7, R10.reuse, 0x1, P2 ;  /* 0x0000000a07237211 */ /* 0x080fe200010f0eff */
[----:B------:R-:W-:Y:S01]  /*0e00*/  IMAD R5, R11, 0x4, R4 ;  /* 0x000000040b057824 */ /* 0x000fe200078e0204 */
[----:B------:R-:W-:-:S02]  /*0e10*/  LEA.HI.X.SX32 R31, R9, R10, 0x1, P1 ;  /* 0x0000000a091f7211 */ /* 0x000fc400008f0eff */
[----:B------:R-:W-:Y:S02]  /*0e20*/  ISETP.LT.AND P1, PT, RZ, UR38, PT ;  /* 0x00000026ff007c0c */ /* 0x000fe4000bf21270 */
[-C--:B------:R-:W-:Y:S01]  /*0e30*/  LEA R32, P0, R8, R26.reuse, 0x1 ;  /* 0x0000001a08207211 */ /* 0x080fe200078008ff */
[----:B------:R-:W0:Y:S02]  /*0e40*/  FENCE.VIEW.ASYNC.S ;  /* 0x00000000000073c6 */ /* 0x000e240000000000 */
[----:B0-----:R0:W1:Y:S01]  /*0e50*/  @!UP0 SYNCS.EXCH.64 URZ, [UR11+0x5000], UR14 ;  /* 0x0050000e0bff85b2 */ /* 0x0010620008000100 */
[-C--:B------:R-:W-:Y:S02]  /*0e60*/  LEA R28, P2, R4, R26.reuse, 0x1 ;  /* 0x0000001a041c7211 */ /* 0x080fe400078408ff */
[----:B------:R-:W-:Y:S02]  /*0e70*/  LEA R26, P3, R5, R26, 0x1 ;  /* 0x0000001a051a7211 */ /* 0x000fe400078608ff */
[----:B------:R-:W-:-:S02]  /*0e80*/  LEA.HI.X.SX32 R33, R8, R10, 0x1, P0 ;  /* 0x0000000a08217211 */ /* 0x000fc400000f0eff */
[-C--:B------:R-:W-:Y:S02]  /*0e90*/  LEA.HI.X.SX32 R27, R5, R10.reuse, 0x1, P3 ;  /* 0x0000000a051b7211 */ /* 0x080fe400018f0eff */
[----:B------:R-:W-:Y:S02]  /*0ea0*/  LEA.HI.X.SX32 R29, R4, R10, 0x1, P2 ;  /* 0x0000000a041d7211 */ /* 0x000fe400010f0eff */
[----:B------:R-:W-:Y:S01]  /*0eb0*/  PRMT R5, RZ, 0x7610, R5 ;  /* 0x00007610ff057816 */ /* 0x000fe20000000005 */
[----:B-1----:R-:W-:Y:S01]  /*0ec0*/  BAR.SYNC.DEFER_BLOCKING 0x0 ;  /* 0x0000000000007b1d */ /* 0x002fe20000010000 */
[----:B------:R-:W-:Y:S02]  /*0ed0*/  PRMT R7, RZ, 0x7610, R7 ;  /* 0x00007610ff077816 */ /* 0x000fe40000000007 */
[----:B------:R-:W-:Y:S02]  /*0ee0*/  PRMT R9, RZ, 0x7610, R9 ;  /* 0x00007610ff097816 */ /* 0x000fe40000000009 */
[----:B------:R-:W-:-:S02]  /*0ef0*/  PRMT R11, RZ, 0x7610, R11 ;  /* 0x00007610ff0b7816 */ /* 0x000fc4000000000b */
[----:B------:R-:W-:Y:S02]  /*0f00*/  PRMT R4, RZ, 0x7610, R4 ;  /* 0x00007610ff047816 */ /* 0x000fe40000000004 */
[----:B------:R-:W-:Y:S02]  /*0f10*/  PRMT R6, RZ, 0x7610, R6 ;  /* 0x00007610ff067816 */ /* 0x000fe40000000006 */
[----:B------:R-:W-:Y:S02]  /*0f20*/  PRMT R8, RZ, 0x7610, R8 ;  /* 0x00007610ff087816 */ /* 0x000fe40000000008 */
[----:B------:R-:W-:Y:S01]  /*0f30*/  PRMT R10, RZ, 0x7610, R10 ;  /* 0x00007610ff0a7816 */ /* 0x000fe2000000000a */
[----:B------:R-:W2:Y:S04]  /*0f40*/  @P1 LDG.E.U16 R5, desc[UR32][R40.64] ;  /* 0x0000002028051981 */ /* 0x000ea8000c1e1500 */
[----:B------:R-:W3:Y:S04]  /*0f50*/  @P1 LDG.E.U16 R7, desc[UR32][R36.64] ;  /* 0x0000002024071981 */ /* 0x000ee8000c1e1500 */
[----:B------:R-:W4:Y:S04]  /*0f60*/  @P1 LDG.E.U16 R9, desc[UR32][R32.64] ;  /* 0x0000002020091981 */ /* 0x000f28000c1e1500 */
[----:B------:R-:W4:Y:S04]  /*0f70*/  @P1 LDG.E.U16 R11, desc[UR32][R28.64] ;  /* 0x000000201c0b1981 */ /* 0x000f28000c1e1500 */
[----:B------:R-:W4:Y:S04]  /*0f80*/  @P1 LDG.E.U16 R4, desc[UR32][R38.64] ;  /* 0x0000002026041981 */ /* 0x000f28000c1e1500 */
[----:B------:R-:W4:Y:S04]  /*0f90*/  @P1 LDG.E.U16 R6, desc[UR32][R34.64] ;  /* 0x0000002022061981 */ /* 0x000f28000c1e1500 */
[----:B------:R-:W4:Y:S04]  /*0fa0*/  @P1 LDG.E.U16 R8, desc[UR32][R30.64] ;  /* 0x000000201e081981 */ /* 0x000f28000c1e1500 */
[----:B------:R-:W4:Y:S01]  /*0fb0*/  @P1 LDG.E.U16 R10, desc[UR32][R26.64] ;  /* 0x000000201a0a1981 */ /* 0x000f22000c1e1500 */
[----:B0-----:R-:W-:-:S04]  /*0fc0*/  @!UP2 UIADD3 UR14, UPT, UPT, -UR5, 0x100000, URZ ;  /* 0x00100000050ea890 */ /* 0x001fc8000fffe1ff */
[----:B------:R-:W-:Y:S02]  /*0fd0*/  @!UP2 USHF.L.U32 UR15, UR14, 0xb, URZ ;  /* 0x0000000b0e0fa899 */ /* 0x000fe400080006ff */
[----:B------:R-:W-:Y:S01]  /*0fe0*/  @!UP2 USHF.L.U32 UR14, UR14, 0x1, URZ ;  /* 0x000000010e0ea899 */ /* 0x000fe200080006ff */
[----:B------:R-:W-:Y:S01]  /*0ff0*/  VOTEU.ALL UP0, P4 ;  /* 0x0000000000ff7886 */ /* 0x000fe20002000000 */
[----:B------:R-:W-:-:S04]  /*1000*/  @!UP2 UIADD3 UR4, UPT, UPT, -UR5, 0x100000, URZ ;  /* 0x001000000504a890 */ /* 0x000fc8000fffe1ff */
[----:B------:R-:W-:Y:S02]  /*1010*/  @!UP2 USHF.L.U32 UR5, UR4, 0xb, URZ ;  /* 0x0000000b0405a899 */ /* 0x000fe400080006ff */
[----:B------:R-:W-:Y:S02]  /*1020*/  @!UP2 USHF.L.U32 UR4, UR4, 0x1, URZ ;  /* 0x000000010404a899 */ /* 0x000fe400080006ff */
[----:B------:R-:W-:Y:S01]  /*1030*/  UIADD3 UR6, UPT, UPT, UR11, 0x3000, URZ ;  /* 0x000030000b067890 */ /* 0x000fe2000fffe0ff */
[----:B------:R-:W-:Y:S01]  /*1040*/  ISETP.EQ.U32.AND P2, PT, RZ, UR27, P1 ;  /* 0x0000001bff007c0c */ /* 0x000fe20008f42070 */
[----:B------:R0:W1:Y:S01]  /*1050*/  @!UP0 SYNCS.EXCH.64 URZ, [UR11+0x5008], UR14 ;  /* 0x0050080e0bff85b2 */ /* 0x0000620008000100 */
[----:B------:R-:W-:Y:S01]  /*1060*/  VOTEU.ALL UP0, P4 ;  /* 0x0000000000ff7886 */ /* 0x000fe20002000000 */
[----:B0-----:R-:W-:-:S04]  /*1070*/  UIADD3 UR14, UPT, UPT, UR12, 0x100000, URZ ;  /* 0x001000000c0e7890 */ /* 0x001fc8000fffe0ff */
[----:B------:R-:W-:-:S04]  /*1080*/  UIADD3 UR15, UPT, UPT, UR8, UR14, URZ ;  /* 0x0000000e080f7290 */ /* 0x000fc8000fffe0ff */
[----:B------:R-:W-:Y:S01]  /*1090*/  ULEA UR15, UR21, UR15, 0x2 ;  /* 0x0000000f150f7291 */ /* 0x000fe2000f8e10ff */
[----:B--2---:R0:W-:Y:S04]  /*10a0*/  STS.U16 [R20+UR11+0x2000], R5 ;  /* 0x0020000514007988 */ /* 0x0041e8000800040b */
[----:B---3--:R0:W-:Y:S04]  /*10b0*/  STS.U16 [R20+UR11+0x2400], R7 ;  /* 0x0024000714007988 */ /* 0x0081e8000800040b */
[----:B----4-:R0:W-:Y:S04]  /*10c0*/  STS.U16 [R20+UR11+0x2800], R9 ;  /* 0x0028000914007988 */ /* 0x0101e8000800040b */
[----:B------:R0:W-:Y:S04]  /*10d0*/  STS.U16 [R20+UR11+0x2c00], R11 ;  /* 0x002c000b14007988 */ /* 0x0001e8000800040b */
[----:B------:R0:W-:Y:S04]  /*10e0*/  STS.U16 [R3+UR11+0x2200], R4 ;  /* 0x0022000403007988 */ /* 0x0001e8000800040b */
[----:B------:R0:W-:Y:S04]  /*10f0*/  STS.U16 [R3+UR11+0x2600], R6 ;  /* 0x0026000603007988 */ /* 0x0001e8000800040b */
[----:B------:R0:W-:Y:S04]  /*1100*/  STS.U16 [R3+UR11+0x2a00], R8 ;  /* 0x002a000803007988 */ /* 0x0001e8000800040b */
[----:B------:R0:W-:Y:S01]  /*1110*/  STS.U16 [R3+UR11+0x2e00], R10 ;  /* 0x002e000a03007988 */ /* 0x0001e2000800040b */
[----:B-1----:R1:W-:Y:S06]  /*1120*/  MEMBAR.ALL.CTA ;  /* 0x0000000000007992 */ /* 0x0023ec0000008000 */
[----:B-1----:R-:W-:Y:S04]  /*1130*/  FENCE.VIEW.ASYNC.S ;  /* 0x00000000000073c6 */ /* 0x002fe80000000000 */
[----:B------:R-:W1:Y:S02]  /*1140*/  FENCE.VIEW.ASYNC.S ;  /* 0x00000000000073c6 */ /* 0x000e640000000000 */
[----:B-1----:R0:W1:Y:S02]  /*1150*/  @!UP0 SYNCS.EXCH.64 URZ, [UR11+0x3000], UR4 ;  /* 0x003000040bff85b2 */ /* 0x0020640008000100 */
[----:B-1----:R-:W-:Y:S06]  /*1160*/  BAR.SYNC.DEFER_BLOCKING 0x0 ;  /* 0x0000000000007b1d */ /* 0x002fec0000010000 */
[----:B0-----:R-:W-:Y:S05]  /*1170*/  @!P2 BRA `(.L_x_6) ;  /* 0x000000000084a947 */ /* 0x001fea0003800000 */
[----:B------:R-:W-:Y:S02]  /*1180*/  UIADD3 UR4, UPT, UPT, UR11, 0x2000, URZ ;  /* 0x000020000b047890 */ /* 0x000fe4000fffe0ff */
[----:B------:R-:W-:Y:S02]  /*1190*/  USHF.R.U32.HI UR16, URZ, 0x4, UR11 ;  /* 0x00000004ff107899 */ /* 0x000fe4000801160b */
[----:B------:R-:W-:Y:S02]  /*11a0*/  USHF.R.U32.HI UR4, URZ, 0x4, UR4 ;  /* 0x00000004ff047899 */ /* 0x000fe40008011604 */
[----:B------:R-:W-:Y:S02]  /*11b0*/  USGXT.U32 UR16, UR16, 0xe ;  /* 0x0000000e1010789a */ /* 0x000fe40008000000 */
[----:B------:R-:W-:Y:S02]  /*11c0*/  USGXT.U32 UR18, UR4, 0xe ;  /* 0x0000000e0412789a */ /* 0x000fe40008000000 */
[----:B------:R-:W-:-:S02]  /*11d0*/  UIADD3 UR36, UP0, UPT, UR16, 0x80, URZ ;  /* 0x0000008010247890 */ /* 0x000fc4000ff1e0ff */
[----:B------:R-:W-:Y:S01]  /*11e0*/  UIADD3 UR34, UP3, UPT, UR18, 0x2, URZ ;  /* 0x0000000212227890 */ /* 0x000fe2000ff7e0ff */
[----:B------:R-:W-:Y:S01]  /*11f0*/  UMOV UR4, URZ ;  /* 0x000000ff00047c82 */ /* 0x000fe20008000000 */
[----:B------:R-:W-:Y:S01]  /*1200*/  UMOV UR40, 0x0 ;  /* 0x0000000000287882 */ /* 0x000fe20000000000 */
[----:B------:R-:W-:Y:S02]  /*1210*/  UIADD3.X UR37, UPT, UPT, UR4, 0x40004040, URZ, UP0, !UPT ;  /* 0x4000404004257890 */ /* 0x000fe400087fe4ff */
[----:B------:R-:W-:Y:S02]  /*1220*/  UIADD3.X UR35, UPT, UPT, UR4, 0x40004040, URZ, UP3, !UPT ;  /* 0x4000404004237890 */ /* 0x000fe40009ffe4ff */
[----:B------:R-:W-:Y:S02]  /*1230*/  UIADD3.64 UR22, UPT, UPT, UR36, 0x80, URZ ;  /* 0x0000008024167897 */ /* 0x000fe4000fffe0ff */
[----:B------:R-:W-:Y:S02]  /*1240*/  UIADD3.64 UR24, UPT, UPT, UR34, 0x2, URZ ;  /* 0x0000000222187897 */ /* 0x000fe4000fffe0ff */
[----:B------:R-:W-:-:S02]  /*1250*/  UIADD3.64 UR28, UPT, UPT, UR36, 0x100, URZ ;  /* 0x00000100241c7897 */ /* 0x000fc4000fffe0ff */
[----:B------:R-:W-:Y:S01]  /*1260*/  UIADD3.64 UR30, UPT, UPT, UR34, 0x4, URZ ;  /* 0x00000004221e7897 */ /* 0x000fe2000fffe0ff */
[----:B------:R-:W-:Y:S01]  /*1270*/  UMOV UR41, 0x4088490 ;  /* 0x0408849000297882 */ /* 0x000fe20000000000 */
[----:B------:R-:W-:Y:S01]  /*1280*/  UMOV UR17, 0x40004040 ;  /* 0x4000404000117882 */ /* 0x000fe20000000000 */
[----:B------:R-:W-:Y:S01]  /*1290*/  UMOV UR19, 0x40004040 ;  /* 0x4000404000137882 */ /* 0x000fe20000000000 */
[----:B------:R-:W-:Y:S01]  /*12a0*/  UMOV UR42, 0x0 ;  /* 0x00000000002a7882 */ /* 0x000fe20000000000 */
[----:B------:R-:W-:Y:S01]  /*12b0*/  UMOV UR43, 0x4088490 ;  /* 0x04088490002b7882 */ /* 0x000fe20000000000 */
[----:B------:R-:W-:Y:S01]  /*12c0*/  UMOV UR44, 0x0 ;  /* 0x00000000002c7882 */ /* 0x000fe20000000000 */
[----:B------:R-:W-:Y:S01]  /*12d0*/  UMOV UR45, 0x4088490 ;  /* 0x04088490002d7882 */ /* 0x000fe20000000000 */
[----:B------:R-:W-:Y:S01]  /*12e0*/  UMOV UR4, UR6 ;  /* 0x0000000600047c82 */ /* 0x000fe20008000000 */
[----:B------:R-:W-:Y:S01]  /*12f0*/  UMOV UR5, URZ ;  /* 0x000000ff00057c82 */ /* 0x000fe20008000000 */
[----:B------:R0:W-:Y:S01]  /*1300*/  UTCHMMA gdesc[UR16], gdesc[UR18], tmem[UR14], tmem[UR40], idesc[UR41], !UPT ;  /* 0x00ff2812100075ea */ /* 0x0001e2000f80000e */
[----:B------:R-:W-:Y:S01]  /*1310*/  UMOV UR46, 0x0 ;  /* 0x00000000002e7882 */ /* 0x000fe20000000000 */
[----:B------:R-:W-:Y:S01]  /*1320*/  UMOV UR47, 0x4088490 ;  /* 0x04088490002f7882 */ /* 0x000fe20000000000 */
[----:B------:R0:W-:Y:S01]  /*1330*/  UTCHMMA gdesc[UR36], gdesc[UR34], tmem[UR14], tmem[UR42], idesc[UR43], UPT ;  /* 0x00ff2a22240075ea */ /* 0x0001e2000b80000e */
[----:B------:R-:W-:Y:S01]  /*1340*/  UMOV UR4, UR4 ;  /* 0x0000000400047c82 */ /* 0x000fe20008000000 */
[----:B------:R0:W-:Y:S01]  /*1350*/  UTCHMMA gdesc[UR22], gdesc[UR24], tmem[UR14], tmem[UR44], idesc[UR45], UPT ;  /* 0x00ff2c18160075ea */ /* 0x0001e2000b80000e */
[----:B------:R0:W-:Y:S01]  /*1360*/  UTCHMMA gdesc[UR28], gdesc[UR30], tmem[UR14], tmem[UR46], idesc[UR47], UPT ;  /* 0x00ff2e1e1c0075ea */ /* 0x0001e2000b80000e */
[----:B------:R0:W-:Y:S01]  /*1370*/  UTCBAR [UR4], URZ ;  /* 0x000000ff040073e9 */ /* 0x0001e200080000ff */
[----:B------:R-:W-:Y:S01]  /*1380*/  NOP ;  /* 0x0000000000007918 */ /* 0x000fe20000000000 */
.L_x_6:
[----:B------:R-:W-:Y:S05]  /*1390*/  @!P1 BRA `(.L_x_7) ;  /* 0x0000000000089947 */ /* 0x000fea0003800000 */
[----:B------:R-:W1:Y:S02]  /*13a0*/  SYNCS.PHASECHK.TRANS64.TRYWAIT P0, [UR11+0x3000], RZ ;  /* 0x003000ffff0075a7 */ /* 0x000e64000800110b */
[----:B-1----:R-:W-:Y:S05]  /*13b0*/  @!P0 BRA `(.L_x_8) ;  /* 0x00000034002c8947 */ /* 0x002fea0003800000 */
.L_x_7:
[----:B------:R-:W-:Y:S01]  /*13c0*/  BAR.SYNC.DEFER_BLOCKING 0x0 ;  /* 0x0000000000007b1d */ /* 0x000fe20000010000 */
[--C-:B------:R-:W-:Y:S02]  /*13d0*/  SHF.R.U32.HI R15, RZ, 0x1, R0.reuse ;  /* 0x00000001ff0f7819 */ /* 0x100fe40000011600 */
[--C-:B------:R-:W-:Y:S02]  /*13e0*/  SHF.R.U32.HI R46, RZ, 0x3, R0.reuse ;  /* 0x00000003ff2e7819 */ /* 0x100fe40000011600 */
[----:B------:R-:W-:Y:S01]  /*13f0*/  LOP3.LUT R17, R15, 0x30, RZ, 0xc0, !PT ;  /* 0x000000300f117812 */ /* 0x000fe200078ec0ff */
[----:B0-----:R-:W0:Y:S01]  /*1400*/  LDCU UR4, c[0x0][0x3a8] ;  /* 0x00007500ff0477ac */ /* 0x001e220008000800 */
[----:B------:R-:W-:Y:S01]  /*1410*/  LOP3.LUT R46, R46, 0x10, RZ, 0xc0, !PT ;  /* 0x000000102e2e7812 */ /* 0x000fe200078ec0ff */
[----:B------:R-:W-:Y:S01]  /*1420*/  LDTM.16dp32bit_t0_t15.x8 R4, tmem[UR15] ;  /* 0x0000000f000479ee */ /* 0x000fe20008980000 */
[----:B------:R-:W0:Y:S01]  /*1430*/  LDTM.16dp32bit_t16_t31.x8 R4, tmem[UR15+0x8] ;  /* 0x0000080f000479ee */ /* 0x000e2200089a0000 */
[----:B------:R-:W-:Y:S01]  /*1440*/  LOP3.LUT R17, R17, 0xf, R0, 0xf8, !PT ;  /* 0x0000000f11117812 */ /* 0x000fe200078ef800 */
[----:B------:R-:W1:Y:S01]  /*1450*/  LDCU.64 UR18, c[0x0][0x3d0] ;  /* 0x00007a00ff1277ac */ /* 0x000e620008000a00 */
[----:B------:R-:W-:Y:S01]  /*1460*/  LOP3.LUT R14, R46, 0x8, R15, 0xf8, !PT ;  /* 0x000000082e0e7812 */ /* 0x000fe200078ef80f */
[----:B------:R-:W2:Y:S01]  /*1470*/  LDC.64 R50, c[0x0][0x390] ;  /* 0x0000e400ff327b82 */ /* 0x000ea20000000a00 */
[C---:B------:R-:W-:Y:S01]  /*1480*/  LOP3.LUT R21, R17.reuse, UR10, RZ, 0xfc, !PT ;  /* 0x0000000a11157c12 */ /* 0x040fe2000f8efcff */
[----:B------:R-:W-:Y:S01]  /*1490*/  IMAD.SHL.U32 R24, R17, 0x8, RZ ;  /* 0x0000000811187824 */ /* 0x000fe200078e00ff */
[----:B------:R-:W-:-:S02]  /*14a0*/  LOP3.LUT R16, R14, 0x2, RZ, 0xfc, !PT ;  /* 0x000000020e107812 */ /* 0x000fc400078efcff */
[C---:B------:R-:W-:Y:S02]  /*14b0*/  LOP3.LUT R18, R14.reuse, 0x3, RZ, 0xfc, !PT ;  /* 0x000000030e127812 */ /* 0x040fe400078efcff */
[CC--:B------:R-:W-:Y:S02]  /*14c0*/  ISETP.GE.AND P4, PT, R21.reuse, R14.reuse, PT ;  /* 0x0000000e1500720c */ /* 0x0c0fe40003f86270 */
[C---:B------:R-:W-:Y:S02]  /*14d0*/  ISETP.GT.AND P5, PT, R21.reuse, R14, PT ;  /* 0x0000000e1500720c */ /* 0x040fe40003fa4270 */
[C---:B------:R-:W-:Y:S02]  /*14e0*/  ISETP.GE.AND P3, PT, R21.reuse, R16, PT ;  /* 0x000000101500720c */ /* 0x040fe40003f66270 */
[----:B------:R-:W-:Y:S02]  /*14f0*/  ISETP.GE.AND P0, PT, R21, R18, PT ;  /* 0x000000121500720c */ /* 0x000fe40003f06270 */
[----:B------:R-:W-:-:S02]  /*1500*/  LOP3.LUT R16, R14, 0x4, RZ, 0xfc, !PT ;  /* 0x000000040e107812 */ /* 0x000fc400078efcff */
[----:B------:R-:W-:Y:S02]  /*1510*/  PRMT R49, RZ, 0x7610, R49 ;  /* 0x00007610ff317816 */ /* 0x000fe40000000031 */
[----:B------:R-:W-:Y:S01]  /*1520*/  PRMT R57, RZ, 0x7610, R57 ;  /* 0x00007610ff397816 */ /* 0x000fe20000000039 */
[----:B0-----:R-:W-:Y:S01]  /*1530*/  FMUL R15, R4, UR4 ;  /* 0x00000004040f7c20 */ /* 0x001fe20008400000 */
[----:B------:R-:W-:Y:S01]  /*1540*/  FMUL R5, R5, UR4 ;  /* 0x0000000405057c20 */ /* 0x000fe20008400000 */
[----:B------:R-:W-:Y:S01]  /*1550*/  LOP3.LUT R4, R14, 0x5, RZ, 0xfc, !PT ;  /* 0x000000050e047812 */ /* 0x000fe200078efcff */
[----:B------:R-:W-:Y:S01]  /*1560*/  FMUL R6, R6, UR4 ;  /* 0x0000000406067c20 */ /* 0x000fe20008400000 */
[----:B------:R-:W-:Y:S01]  /*1570*/  FMUL R7, R7, UR4 ;  /* 0x0000000407077c20 */ /* 0x000fe20008400000 */
[----:B------:R-:W-:Y:S01]  /*1580*/  FSEL R18, R15, -INF , P4 ;  /* 0xff8000000f127808 */ /* 0x000fe20002000000 */
[----:B------:R-:W-:Y:S01]  /*1590*/  FMUL R8, R8, UR4 ;  /* 0x0000000408087c20 */ /* 0x000fe20008400000 */
[----:B------:R-:W-:Y:S01]  /*15a0*/  FSEL R15, R5, -INF , P5 ;  /* 0xff800000050f7808 */ /* 0x000fe20002800000 */
[----:B------:R-:W-:Y:S01]  /*15b0*/  FMUL R9, R9, UR4 ;  /* 0x0000000409097c20 */ /* 0x000fe20008400000 */
[C---:B------:R-:W-:Y:S01]  /*15c0*/  ISETP.GE.AND P5, PT, R21.reuse, R4, PT ;  /* 0x000000041500720c */ /* 0x040fe20003fa6270 */
[----:B------:R-:W-:Y:S01]  /*15d0*/  FMUL R10, R10, UR4 ;  /* 0x000000040a0a7c20 */ /* 0x000fe20008400000 */
[----:B------:R-:W-:Y:S01]  /*15e0*/  ISETP.GE.AND P4, PT, R21, R16, PT ;  /* 0x000000101500720c */ /* 0x000fe20003f86270 */
[----:B------:R-:W-:Y:S01]  /*15f0*/  FMUL R11, R11, UR4 ;  /* 0x000000040b0b7c20 */ /* 0x000fe20008400000 */
[----:B------:R-:W-:Y:S01]  /*1600*/  LOP3.LUT R4, R14, 0x6, RZ, 0xfc, !PT ;  /* 0x000000060e047812 */ /* 0x000fe200078efcff */
[----:B-1----:R-:W-:Y:S01]  /*1610*/  UIMAD UR4, UR7, UR18, URZ ;  /* 0x00000012070472a4 */ /* 0x002fe2000f8e02ff */
[----:B------:R-:W-:-:S02]  /*1620*/  FSEL R6, R6, -INF , P3 ;  /* 0xff80000006067808 */ /* 0x000fc40001800000 */
[----:B------:R-:W-:Y:S01]  /*1630*/  LOP3.LUT R14, R14, 0x7, RZ, 0xfc, !PT ;  /* 0x000000070e0e7812 */ /* 0x000fe200078efcff */
[----:B------:R-:W-:Y:S01]  /*1640*/  USHF.L.U32 UR16, UR4, 0x1, URZ ;  /* 0x0000000104107899 */ /* 0x000fe200080006ff */
[----:B------:R-:W-:Y:S01]  /*1650*/  ISETP.GE.AND P3, PT, R21, R4, PT ;  /* 0x000000041500720c */ /* 0x000fe20003f66270 */
[----:B------:R-:W-:Y:S01]  /*1660*/  UIMAD.WIDE UR4, UR4, 0x2, URZ ;  /* 0x00000002040478a5 */ /* 0x000fe2000f8e02ff */
[----:B------:R-:W-:Y:S01]  /*1670*/  FSEL R16, R7, -INF , P0 ;  /* 0xff80000007107808 */ /* 0x000fe20000000000 */
[----:B------:R-:W-:Y:S01]  /*1680*/  UIADD3 UR4, UPT, UPT, UR27, 0x18, URZ ;  /* 0x000000181b047890 */ /* 0x000fe2000fffe0ff */
[----:B------:R-:W-:Y:S02]  /*1690*/  FSEL R8, R8, -INF , P4 ;  /* 0xff80000008087808 */ /* 0x000fe40002000000 */
[----:B------:R-:W-:Y:S02]  /*16a0*/  FMNMX3 R5, R18, R15, R6, !PT ;  /* 0x0000000f12057276 */ /* 0x000fe40007800006 */
[----:B------:R-:W-:-:S02]  /*16b0*/  ISETP.GE.AND P0, PT, R21, R14, PT ;  /* 0x0000000e1500720c */ /* 0x000fc40003f06270 */
[----:B------:R-:W-:Y:S02]  /*16c0*/  FSEL R14, R9, -INF , P5 ;  /* 0xff800000090e7808 */ /* 0x000fe40002800000 */
[----:B------:R-:W-:Y:S02]  /*16d0*/  FSEL R10, R10, -INF , P3 ;  /* 0xff8000000a0a7808 */ /* 0x000fe40001800000 */
[----:B------:R-:W-:Y:S02]  /*16e0*/  FMNMX3 R5, R5, R16, R8, !PT ;  /* 0x0000001005057276 */ /* 0x000fe40007800008 */
[----:B------:R-:W-:Y:S02]  /*16f0*/  FSEL R44, R11, -INF , P0 ;  /* 0xff8000000b2c7808 */ /* 0x000fe40000000000 */
[----:B------:R-:W-:Y:S02]  /*1700*/  FMNMX3 R5, R5, R14, R10, !PT ;  /* 0x0000000e05057276 */ /* 0x000fe4000780000a */
[----:B------:R-:W-:-:S02]  /*1710*/  LOP3.LUT R4, R0, 0x1f, RZ, 0xc0, !PT ;  /* 0x0000001f00047812 */ /* 0x000fc400078ec0ff */
[----:B------:R-:W-:Y:S02]  /*1720*/  FMNMX R7, R44, R5, !PT ;  /* 0x000000052c077209 */ /* 0x000fe40007800000 */
[C---:B------:R-:W-:Y:S02]  /*1730*/  LOP3.LUT P4, RZ, R0.reuse, 0xff, RZ, 0xc0, !PT ;  /* 0x000000ff00ff7812 */ /* 0x040fe4000788c0ff */
[----:B------:R-:W-:Y:S01]  /*1740*/  LOP3.LUT R5, R0, 0xff, RZ, 0xc0, !PT ;  /* 0x000000ff00057812 */ /* 0x000fe200078ec0ff */
[----:B------:R-:W0:Y:S01]  /*1750*/  SHFL.BFLY PT, R22, R7, 0x10, 0x1f ;  /* 0x0e001f0007167f89 */ /* 0x000e2200000e0000 */
[C---:B------:R-:W-:Y:S01]  /*1760*/  ISETP.GE.U32.AND P5, PT, R4.reuse, 0x10, PT ;  /* 0x000000100400780c */ /* 0x040fe20003fa6070 */
[----:B------:R-:W-:Y:S01]  /*1770*/  IMAD R4, R4, UR19, RZ ;  /* 0x0000001304047c24 */ /* 0x000fe2000f8e02ff */
[----:B------:R-:W-:Y:S02]  /*1780*/  SHF.R.U32.HI R23, RZ, 0x5, R5 ;  /* 0x00000005ff177819 */ /* 0x000fe40000011605 */
[----:B------:R-:W-:-:S02]  /*1790*/  ISETP.GE.U32.AND P6, PT, R5, 0x80, PT ;  /* 0x000000800500780c */ /* 0x000fc40003fc6070 */
[----:B------:R-:W-:Y:S02]  /*17a0*/  LOP3.LUT R23, R24, 0x4, R23, 0xf8, !PT ;  /* 0x0000000418177812 */ /* 0x000fe400078ef817 */
[----:B------:R-:W-:Y:S01]  /*17b0*/  PRMT R59, RZ, 0x7610, R59 ;  /* 0x00007610ff3b7816 */ /* 0x000fe2000000003b */
[----:B------:R-:W1:Y:S01]  /*17c0*/  @!P4 SYNCS.CCTL.IV [UR11+0x3000] ;  /* 0x00300000ff00c9b1 */ /* 0x000e62000800000b */
[----:B------:R-:W-:Y:S01]  /*17d0*/  NOP ;  /* 0x0000000000007918 */ /* 0x000fe20000000000 */
[----:B------:R-:W-:Y:S02]  /*17e0*/  PRMT R67, RZ, 0x7610, R67 ;  /* 0x00007610ff437816 */ /* 0x000fe40000000043 */
[----:B------:R-:W-:Y:S02]  /*17f0*/  PRMT R69, RZ, 0x7610, R69 ;  /* 0x00007610ff457816 */ /* 0x000fe40000000045 */
[----:B0-----:R-:W-:Y:S01]  /*1800*/  FMNMX R42, R7, R22, !PT ;  /* 0x00000016072a7209 */ /* 0x001fe20007800000 */
[C---:B------:R-:W-:Y:S01]  /*1810*/  IMAD.SHL.U32 R7, R4.reuse, 0x2, RZ ;  /* 0x0000000204077824 */ /* 0x040fe200078e00ff */
[----:B------:R-:W-:Y:S01]  /*1820*/  LEA R22, R5, UR11, 0x2 ;  /* 0x0000000b05167c11 */ /* 0x000fe2000f8e10ff */
[----:B------:R-:W-:-:S02]  /*1830*/  IMAD.HI R4, R4, 0x2, RZ ;  /* 0x0000000204047827 */ /* 0x000fc400078e02ff */
[----:B-1----:R2:W-:Y:S01]  /*1840*/  @!P5 STS [R23+UR11+0x2000], R42 ;  /* 0x0020002a1700d988 */ /* 0x0025e2000800080b */
[----:B------:R-:W-:Y:S01]  /*1850*/  BAR.SYNC.DEFER_BLOCKING 0x0 ;  /* 0x0000000000007b1d */ /* 0x000fe20000010000 */
[----:B--2---:R-:W-:-:S04]  /*1860*/  IADD3 R42, P0, P3, R7, UR16, R50 ;  /* 0x00000010072a7c10 */ /* 0x004fc8000fb1e032 */
[----:B------:R-:W-:Y:S02]  /*1870*/  IADD3.X R4, PT, PT, R4, UR5, R51, P0, P3 ;  /* 0x0000000504047c10 */ /* 0x000fe400087e6433 */
[----:B------:R-:W-:-:S04]  /*1880*/  LOP3.LUT P0, RZ, R0, 0x1, RZ, 0xc0, !PT ;  /* 0x0000000100ff7812 */ /* 0x000fc8000780c0ff */
[----:B------:R-:W-:Y:S01]  /*1890*/  ISETP.LT.U32.AND P0, PT, R5, 0x80, !P0 ;  /* 0x000000800500780c */ /* 0x000fe20004701070 */
[----:B------:R-:W0:Y:S04]  /*18a0*/  @!P6 LDS R13, [R22+0x2000] ;  /* 0x00200000160de984 */ /* 0x000e280000000800 */
[----:B0-----:R-:W0:Y:S02]  /*18b0*/  SHFL.BFLY PT, R48, R13, 0x1, 0x1f ;  /* 0x0c201f000d307f89 */ /* 0x001e2400000e0000 */
[----:B0-----:R-:W-:-:S06]  /*18c0*/  FMNMX R7, R13, R48, !PT ;  /* 0x000000300d077209 */ /* 0x001fcc0007800000 */
[----:B------:R-:W-:Y:S01]  /*18d0*/  @P0 STS [R22+0x2000], R7 ;  /* 0x0020000716000388 */ /* 0x000fe20000000800 */
[----:B------:R-:W-:Y:S06]  /*18e0*/  BAR.SYNC.DEFER_BLOCKING 0x0 ;  /* 0x0000000000007b1d */ /* 0x000fec0000010000 */
[----:B------:R-:W0:Y:S02]  /*18f0*/  LDS R25, [R24+UR11+0x2000] ;  /* 0x0020000b18197984 */ /* 0x000e240008000800 */
[----:B0-----:R-:W-:-:S05]  /*1900*/  FMNMX R25, R25, -INF , !PT ;  /* 0xff80000019197809 */ /* 0x001fca0007800000 */
[--C-:B------:R-:W-:Y:S01]  /*1910*/  FADD R18, R18, -R25.reuse ;  /* 0x8000001912127221 */ /* 0x100fe20000000000 */
[--C-:B------:R-:W-:Y:S01]  /*1920*/  FADD R15, R15, -R25.reuse ;  /* 0x800000190f0f7221 */ /* 0x100fe20000000000 */
[--C-:B------:R-:W-:Y:S01]  /*1930*/  FADD R9, R6, -R25.reuse ;  /* 0x8000001906097221 */ /* 0x100fe20000000000 */
[--C-:B------:R-:W-:Y:S01]  /*1940*/  FADD R16, R16, -R25.reuse ;  /* 0x8000001910107221 */ /* 0x100fe20000000000 */
[----:B------:R-:W-:Y:S01]  /*1950*/  FMUL R5, R18, 1.4426950216293334961 ;  /* 0x3fb8aa3b12057820 */ /* 0x000fe20000400000 */
[----:B------:R-:W-:Y:S01]  /*1960*/  FMUL R15, R15, 1.4426950216293334961 ;  /* 0x3fb8aa3b0f0f7820 */ /* 0x000fe20000400000 */
[----:B------:R-:W-:Y:S01]  /*1970*/  FMUL R7, R9, 1.4426950216293334961 ;  /* 0x3fb8aa3b09077820 */ /* 0x000fe20000400000 */
[--C-:B------:R-:W-:Y:S01]  /*1980*/  FADD R9, R8, -R25.reuse ;  /* 0x8000001908097221 */ /* 0x100fe20000000000 */
[----:B------:R-:W-:Y:S01]  /*1990*/  FMUL R16, R16, 1.4426950216293334961 ;  /* 0x3fb8aa3b10107820 */ /* 0x000fe20000400000 */
[----:B------:R-:W-:Y:S01]  /*19a0*/  MUFU.EX2 R6, R15 ;  /* 0x0000000f00067308 */ /* 0x000fe20000000800 */
[--C-:B------:R-:W-:Y:S01]  /*19b0*/  FADD R14, R14, -R25.reuse ;  /* 0x800000190e0e7221 */ /* 0x100fe20000000000 */
[----:B------:R-:W-:Y:S01]  /*19c0*/  FMUL R9, R9, 1.4426950216293334961 ;  /* 0x3fb8aa3b09097820 */ /* 0x000fe20000400000 */
[--C-:B------:R-:W-:Y:S01]  /*19d0*/  FADD R11, R10, -R25.reuse ;  /* 0x800000190a0b7221 */ /* 0x100fe20000000000 */
[----:B------:R-:W-:Y:S01]  /*19e0*/  FADD R44, R44, -R25 ;  /* 0x800000192c2c7221 */ /* 0x000fe20000000000 */
[----:B------:R-:W-:-:S02]  /*19f0*/  FMUL R13, R14, 1.4426950216293334961 ;  /* 0x3fb8aa3b0e0d7820 */ /* 0x000fc40000400000 */
[----:B------:R-:W-:Y:S01]  /*1a00*/  FMUL R11, R11, 1.4426950216293334961 ;  /* 0x3fb8aa3b0b0b7820 */ /* 0x000fe20000400000 */
[----:B------:R-:W0:Y:S01]  /*1a10*/  MUFU.EX2 R5, R5 ;  /* 0x0000000500057308 */ /* 0x000e220000000800 */
[----:B------:R-:W-:-:S07]  /*1a20*/  FMUL R14, R44, 1.4426950216293334961 ;  /* 0x3fb8aa3b2c0e7820 */ /* 0x000fce0000400000 */
[----:B------:R-:W1:Y:S08]  /*1a30*/  MUFU.EX2 R7, R7 ;  /* 0x0000000700077308 */ /* 0x000e700000000800 */
[----:B------:R-:W2:Y:S01]  /*1a40*/  MUFU.EX2 R8, R16 ;  /* 0x0000001000087308 */ /* 0x000ea20000000800 */
[----:B0-----:R-:W-:-:S07]  /*1a50*/  FADD R18, R5, R6 ;  /* 0x0000000605127221 */ /* 0x001fce0000000000 */
[----:B------:R-:W0:Y:S01]  /*1a60*/  MUFU.EX2 R9, R9 ;  /* 0x0000000900097308 */ /* 0x000e220000000800 */
[----:B-1----:R-:W-:Y:S02]  /*1a70*/  FADD R15, R7, R18 ;  /* 0x00000012070f7221 */ /* 0x002fe40000000000 */
[----:B------:R-:W1:Y:S05]  /*1a80*/  LDC R18, c[0x0][0x3d8] ;  /* 0x0000f600ff127b82 */ /* 0x000e6a0000000800 */
[----:B------:R-:W3:Y:S01]  /*1a90*/  MUFU.EX2 R10, R13 ;  /* 0x0000000d000a7308 */ /* 0x000ee20000000800 */
[----:B--2---:R-:W-:-:S07]  /*1aa0*/  FADD R16, R8, R15 ;  /* 0x0000000f08107221 */ /* 0x004fce0000000000 */
[----:B------:R-:W2:Y:S01]  /*1ab0*/  MUFU.EX2 R11, R11 ;  /* 0x0000000b000b7308 */ /* 0x000ea20000000800 */
[----:B0-----:R-:W-:-:S07]  /*1ac0*/  FADD R15, R9, R16 ;  /* 0x00000010090f7221 */ /* 0x001fce0000000000 */
[----:B------:R-:W0:Y:S01]  /*1ad0*/  MUFU.EX2 R14, R14 ;  /* 0x0000000e000e7308 */ /* 0x000e220000000800 */
[----:B---3--:R-:W-:Y:S01]  /*1ae0*/  FADD R16, R10, R15 ;  /* 0x0000000f0a107221 */ /* 0x008fe20000000000 */
[----:B-1----:R-:W-:Y:S01]  /*1af0*/  IMAD R17, R18, UR4, RZ ;  /* 0x0000000412117c24 */ /* 0x002fe2000f8e02ff */
[----:B------:R-:W-:Y:S02]  /*1b00*/  UIADD3 UR4, UPT, UPT, UR27, 0x38, URZ ;  /* 0x000000381b047890 */ /* 0x000fe4000fffe0ff */
[----:B--2---:R-:W-:-:S04]  /*1b10*/  FADD R13, R11, R16 ;  /* 0x000000100b0d7221 */ /* 0x004fc80000000000 */
[----:B0-----:R-:W-:Y:S01]  /*1b20*/  FADD R15, R14, R13 ;  /* 0x0000000d0e0f7221 */ /* 0x001fe20000000000 */
[----:B------:R-:W-:-:S04]  /*1b30*/  SHF.R.U32.HI R13, RZ, 0x5, R0 ;  /* 0x00000005ff0d7819 */ /* 0x000fc80000011600 */
[----:B------:R-:W0:Y:S01]  /*1b40*/  SHFL.BFLY PT, R16, R15, 0x10, 0x1f ;  /* 0x0e001f000f107f89 */ /* 0x000e2200000e0000 */
[----:B------:R-:W-:-:S05]  /*1b50*/  SGXT.U32 R13, R13, 0x3 ;  /* 0x000000030d0d781a */ /* 0x000fca0000000000 */
[----:B------:R-:W-:Y:S01]  /*1b60*/  IMAD R13, R13, R18, RZ ;  /* 0x000000120d0d7224 */ /* 0x000fe200078e02ff */
[----:B------:R-:W-:Y:S04]  /*1b70*/  BAR.SYNC.DEFER_BLOCKING 0x0 ;  /* 0x0000000000007b1d */ /* 0x000fe80000010000 */
[----:B------:R-:W-:-:S04]  /*1b80*/  LEA R64, P3, R13, R42, 0x1 ;  /* 0x0000002a0d407211 */ /* 0x000fc800078608ff */
[----:B------:R-:W-:Y:S01]  /*1b90*/  LEA.HI.X.SX32 R65, R13, R4, 0x1, P3 ;  /* 0x000000040d417211 */ /* 0x000fe200018f0eff */
[----:B0-----:R-:W-:Y:S01]  /*1ba0*/  FADD R16, R15, R16 ;  /* 0x000000100f107221 */ /* 0x001fe20000000000 */
[----:B------:R-:W-:-:S04]  /*1bb0*/  IMAD R15, R18, 0x8, R13 ;  /* 0x00000008120f7824 */ /* 0x000fc800078e020d */
[----:B------:R-:W-:Y:S01]  /*1bc0*/  IMAD R13, R18, 0x8, R15 ;  /* 0x00000008120d7824 */ /* 0x000fe200078e020f */
[C---:B------:R-:W-:Y:S01]  /*1bd0*/  LEA R62, P3, R15.reuse, R42, 0x1 ;  /* 0x0000002a0f3e7211 */ /* 0x040fe200078608ff */
[----:B------:R-:W-:Y:S03]  /*1be0*/  @!P5 STS [R23+UR11+0x2000], R16 ;  /* 0x002000101700d988 */ /* 0x000fe6000800080b */
[----:B------:R-:W-:Y:S01]  /*1bf0*/  LEA.HI.X.SX32 R63, R15, R4, 0x1, P3 ;  /* 0x000000040f3f7211 */ /* 0x000fe200018f0eff */
[----:B------:R-:W-:Y:S01]  /*1c00*/  BAR.SYNC.DEFER_BLOCKING 0x0 ;  /* 0x0000000000007b1d */ /* 0x000fe20000010000 */
[----:B------:R-:W-:-:S04]  /*1c10*/  LEA R60, P3, R13, R42, 0x1 ;  /* 0x0000002a0d3c7211 */ /* 0x000fc800078608ff */
[----:B------:R-:W-:Y:S01]  /*1c20*/  LEA.HI.X.SX32 R61, R13, R4, 0x1, P3 ;  /* 0x000000040d3d7211 */ /* 0x000fe200018f0eff */
[----:B------:R-:W-:Y:S01]  /*1c30*/  IMAD R13, R18, 0x10, R13 ;  /* 0x00000010120d7824 */ /* 0x000fe200078e020d */
[----:B------:R-:W-:-:S03]  /*1c40*/  LEA R54, P3, R17, R42, 0x1 ;  /* 0x0000002a11367211 */ /* 0x000fc600078608ff */
[C---:B------:R-:W-:Y:S01]  /*1c50*/  IMAD R15, R18.reuse, 0x8, R13 ;  /* 0x00000008120f7824 */ /* 0x040fe200078e020d */
[----:B------:R-:W-:Y:S01]  /*1c60*/  LEA.HI.X.SX32 R55, R17, R4, 0x1, P3 ;  /* 0x0000000411377211 */ /* 0x000fe200018f0eff */
[----:B------:R-:W-:Y:S01]  /*1c70*/  IMAD R17, R18, UR4, RZ ;  /* 0x0000000412117c24 */ /* 0x000fe2000f8e02ff */
[----:B------:R-:W-:-:S04]  /*1c80*/  LEA R52, P3, R13, R42, 0x1 ;  /* 0x0000002a0d347211 */ /* 0x000fc800078608ff */
[----:B------:R-:W-:Y:S01]  /*1c90*/  LEA.HI.X.SX32 R53, R13, R4, 0x1, P3 ;  /* 0x000000040d357211 */ /* 0x000fe200018f0eff */
[----:B------:R-:W-:Y:S01]  /*1ca0*/  IMAD R13, R18, 0x8, R15 ;  /* 0x00000008120d7824 */ /* 0x000fe200078e020f */
[----:B------:R-:W-:-:S04]  /*1cb0*/  LEA R50, P3, R15, R42, 0x1 ;  /* 0x0000002a0f327211 */ /* 0x000fc800078608ff */
[----:B------:R-:W-:Y:S01]  /*1cc0*/  LEA.HI.X.SX32 R51, R15, R4, 0x1, P3 ;  /* 0x000000040f337211 */ /* 0x000fe200018f0eff */
[----:B------:R-:W0:Y:S01]  /*1cd0*/  @!P6 LDS R12, [R22+0x2000] ;  /* 0x00200000160ce984 */ /* 0x000e220000000800 */
[C---:B------:R-:W-:Y:S02]  /*1ce0*/  LEA R44, P3, R13.reuse, R42, 0x1 ;  /* 0x0000002a0d2c7211 */ /* 0x040fe400078608ff */
[----:B------:R-:W-:Y:S02]  /*1cf0*/  PRMT R15, RZ, 0x7610, R15 ;  /* 0x00007610ff0f7816 */ /* 0x000fe4000000000f */
[----:B------:R-:W-:Y:S02]  /*1d00*/  LEA.HI.X.SX32 R45, R13, R4, 0x1, P3 ;  /* 0x000000040d2d7211 */ /* 0x000fe400018f0eff */
[----:B------:R-:W-:Y:S02]  /*1d10*/  LEA R42, P3, R17, R42, 0x1 ;  /* 0x0000002a112a7211 */ /* 0x000fe400078608ff */
[----:B------:R-:W-:-:S02]  /*1d20*/  PRMT R13, RZ, 0x7610, R13 ;  /* 0x00007610ff0d7816 */ /* 0x000fc4000000000d */
[----:B------:R-:W-:Y:S02]  /*1d30*/  LEA.HI.X.SX32 R43, R17, R4, 0x1, P3 ;  /* 0x00000004112b7211 */ /* 0x000fe400018f0eff */
[----:B------:R-:W-:Y:S01]  /*1d40*/  PRMT R17, RZ, 0x7610, R17 ;  /* 0x00007610ff117816 */ /* 0x000fe20000000011 */
[----:B0-----:R-:W0:Y:S02]  /*1d50*/  SHFL.BFLY PT, R19, R12, 0x1, 0x1f ;  /* 0x0c201f000c137f89 */ /* 0x001e2400000e0000 */
[----:B0-----:R-:W-:-:S05]  /*1d60*/  FADD R19, R12, R19 ;  /* 0x000000130c137221 */ /* 0x001fca0000000000 */
[----:B------:R0:W-:Y:S01]  /*1d70*/  @P0 STS [R22+0x2000], R19 ;  /* 0x0020001316000388 */ /* 0x0001e20000000800 */
[----:B------:R-:W-:Y:S06]  /*1d80*/  BAR.SYNC.DEFER_BLOCKING 0x0 ;  /* 0x0000000000007b1d */ /* 0x000fec0000010000 */
[----:B------:R-:W2:Y:S04]  /*1d90*/  @P1 LDG.E.U16 R13, desc[UR32][R64.64] ;  /* 0x00000020400d1981 */ /* 0x000ea8000c1e1500 */
[----:B------:R-:W3:Y:S04]  /*1da0*/  @P1 LDG.E.U16 R15, desc[UR32][R62.64] ;  /* 0x000000203e0f1981 */ /* 0x000ee8000c1e1500 */
[----:B------:R-:W4:Y:S04]  /*1db0*/  @P1 LDG.E.U16 R17, desc[UR32][R60.64] ;  /* 0x000000203c111981 */ /* 0x000f28000c1e1500 */
[----:B------:R-:W5:Y:S04]  /*1dc0*/  @P1 LDG.E.U16 R49, desc[UR32][R54.64] ;  /* 0x0000002036311981 */ /* 0x000f68000c1e1500 */
[----:B------:R-:W5:Y:S04]  /*1dd0*/  @P1 LDG.E.U16 R57, desc[UR32][R52.64] ;  /* 0x0000002034391981 */ /* 0x000f68000c1e1500 */
[----:B------:R-:W5:Y:S04]  /*1de0*/  @P1 LDG.E.U16 R59, desc[UR32][R50.64] ;  /* 0x00000020323b1981 */ /* 0x000f68000c1e1500 */
[----:B------:R-:W5:Y:S04]  /*1df0*/  @P1 LDG.E.U16 R67, desc[UR32][R44.64] ;  /* 0x000000202c431981 */ /* 0x000f68000c1e1500 */
[----:B------:R-:W5:Y:S01]  /*1e00*/  @P1 LDG.E.U16 R69, desc[UR32][R42.64] ;  /* 0x000000202a451981 */ /* 0x000f62000c1e1500 */
[----:B------:R-:W-:Y:S01]  /*1e10*/  UIADD3 UR20, UPT, UPT, UR12, 0x40, URZ ;  /* 0x000000400c147890 */ /* 0x000fe2000fffe0ff */
[----:B------:R-:W-:-:S02]  /*1e20*/  F2FP.BF16.F32.PACK_AB R4, R6, R5 ;  /* 0x000000050604723e */ /* 0x000fc400000010ff */
[----:B------:R0:W1:Y:S01]  /*1e30*/  LDS R47, [R24+UR11+0x2000] ;  /* 0x0020000b182f7984 */ /* 0x0000620008000800 */
[----:B------:R-:W-:Y:S01]  /*1e40*/  UIADD3 UR8, UPT, UPT, UR8, UR20, URZ ;  /* 0x0000001408087290 */ /* 0x000fe2000fffe0ff */
[----:B------:R-:W-:Y:S01]  /*1e50*/  F2FP.BF16.F32.PACK_AB R5, R8, R7 ;  /* 0x000000070805723e */ /* 0x000fe200000010ff */
[----:B------:R-:W-:Y:S01]  /*1e60*/  FADD R8, -R25, -INF ;  /* 0xff80000019087421 */ /* 0x000fe20000000100 */
[----:B------:R-:W-:Y:S01]  /*1e70*/  BAR.SYNC.DEFER_BLOCKING 0x0 ;  /* 0x0000000000007b1d */ /* 0x000fe20000010000 */
[----:B------:R-:W-:Y:S01]  /*1e80*/  ULEA UR21, UR21, UR8, 0x1 ;  /* 0x0000000815157291 */ /* 0x000fe2000f8e08ff */
[----:B------:R-:W-:Y:S01]  /*1e90*/  F2FP.BF16.F32.PACK_AB R6, R10, R9 ;  /* 0x000000090a06723e */ /* 0x000fe200000010ff */
[----:B------:R-:W-:Y:S01]  /*1ea0*/  FMUL R48, R8, 1.4426950216293334961 ;  /* 0x3fb8aa3b08307820 */ /* 0x000fe20000400000 */
[----:B------:R-:W-:Y:S02]  /*1eb0*/  F2FP.BF16.F32.PACK_AB R7, R14, R11 ;  /* 0x0000000b0e07723e */ /* 0x000fe400000010ff */
[----:B--2---:R0:W-:Y:S04]  /*1ec0*/  STS.U16 [R20+UR11+0x2000], R13 ;  /* 0x0020000d14007988 */ /* 0x0041e8000800040b */
[----:B---3--:R0:W-:Y:S04]  /*1ed0*/  STS.U16 [R20+UR11+0x2200], R15 ;  /* 0x0022000f14007988 */ /* 0x0081e8000800040b */
[----:B----4-:R0:W-:Y:S04]  /*1ee0*/  STS.U16 [R20+UR11+0x2400], R17 ;  /* 0x0024001114007988 */ /* 0x0101e8000800040b */
[----:B-----5:R0:W-:Y:S04]  /*1ef0*/  STS.U16 [R20+UR11+0x2600], R49 ;  /* 0x0026003114007988 */ /* 0x0201e8000800040b */
[----:B------:R0:W-:Y:S04]  /*1f00*/  STS.U16 [R20+UR11+0x2800], R57 ;  /* 0x0028003914007988 */ /* 0x0001e8000800040b */
[----:B------:R0:W-:Y:S04]  /*1f10*/  STS.U16 [R20+UR11+0x2a00], R59 ;  /* 0x002a003b14007988 */ /* 0x0001e8000800040b */
[----:B------:R0:W-:Y:S04]  /*1f20*/  STS.U16 [R20+UR11+0x2c00], R67 ;  /* 0x002c004314007988 */ /* 0x0001e8000800040b */
[----:B------:R0:W-:Y:S01]  /*1f30*/  STS.U16 [R20+UR11+0x2e00], R69 ;  /* 0x002e004514007988 */ /* 0x0001e2000800040b */
[----:B-1----:R-:W-:Y:S05]  /*1f40*/  @!P1 BRA `(.L_x_9) ;  /* 0x0000000000089947 */ /* 0x002fea0003800000 */
[----:B------:R1:W-:Y:S01]  /*1f50*/  STTM.16dp32bit_t0_t15.x4 tmem[UR21], R4 ;  /* 0x00000004000079ed */ /* 0x0003e20008900015 */
[----:B------:R1:W-:Y:S02]  /*1f60*/  STTM.16dp32bit_t16_t31.x4 tmem[UR21+0x4], R4 ;  /* 0x00000404000079ed */ /* 0x0003e40008920015 */
.L_x_9:
[----:B------:R-:W2:Y:S02]  /*1f70*/  FENCE.VIEW.ASYNC.T ;  /* 0x00000000000073c6 */ /* 0x000ea40000000200 */
[----:B--2---:R-:W-:Y:S06]  /*1f80*/  BAR.SYNC.DEFER_BLOCKING 0x0 ;  /* 0x0000000000007b1d */ /* 0x004fec0000010000 */
[----:B------:R-:W2:Y:S01]  /*1f90*/  MUFU.EX2 R48, R48 ;  /* 0x0000003000307308 */ /* 0x000ea20000000800 */
[----:B01----:R-:W0:Y:S01]  /*1fa0*/  LDTM.16dp32bit_t0_t15.x16 R4, tmem[UR13] ;  /* 0x0000000d000479ee */ /* 0x003e220008a00000 */
[----:B------:R-:W1:Y:S01]  /*1fb0*/  LDTM.16dp32bit_t16_t31.x16 R4, tmem[UR13+0x10] ;  /* 0x0000100d000479ee */ /* 0x000e620008a20000 */
[----:B------:R-:W-:Y:S01]  /*1fc0*/  NOP ;  /* 0x0000000000007918 */ /* 0x000fe20000000000 */
[----:B------:R-:W-:Y:S05]  /*1fd0*/  @!P1 BRA `(.L_x_10) ;  /* 0x0000000000489947 */ /* 0x000fea0003800000 */
[C---:B012---:R-:W-:Y:S01]  /*1fe0*/  FMUL R4, R48.reuse, R4 ;  /* 0x0000000430047220 */ /* 0x047fe20000400000 */
[C---:B------:R-:W-:Y:S01]  /*1ff0*/  FMUL R5, R48.reuse, R5 ;  /* 0x0000000530057220 */ /* 0x040fe20000400000 */
        /* <DEDUP_REMOVED lines=13> */
[----:B------:R-:W-:-:S04]  /*20d0*/  FMUL R19, R48, R19 ;  /* 0x0000001330137220 */ /* 0x000fc80000400000 */
[----:B------:R3:W-:Y:S01]  /*20e0*/  STTM.16dp32bit_t0_t15.x16 tmem[UR13], R4 ;  /* 0x00000004000079ed */ /* 0x0007e20008a0000d */
[----:B------:R3:W-:Y:S02]  /*20f0*/  STTM.16dp32bit_t16_t31.x16 tmem[UR13+0x10], R4 ;  /* 0x00001004000079ed */ /* 0x0007e40008a2000d */
.L_x_10:
[----:B-1----:R-:W1:Y:S02]  /*2100*/  FENCE.VIEW.ASYNC.T ;  /* 0x00000000000073c6 */ /* 0x002e640000000200 */
[----:B-1----:R-:W-:Y:S01]  /*2110*/  BAR.SYNC.DEFER_BLOCKING 0x0 ;  /* 0x0000000000007b1d */ /* 0x002fe20000010000 */
[----:B--2---:R-:W-:Y:S01]  /*2120*/  FADD R47, R48, R47 ;  /* 0x0000002f302f7221 */ /* 0x004fe20000000000 */
[----:B------:R-:W-:Y:S01]  /*2130*/  UIADD3 UR8, UPT, UPT, UR11, 0x5000, URZ ;  /* 0x000050000b087890 */ /* 0x000fe2000fffe0ff */
[----:B------:R-:W-:-:S03]  /*2140*/  FSEL R57, R25, -INF , P1 ;  /* 0xff80000019397808 */ /* 0x000fc60000800000 */
[----:B------:R-:W-:Y:S01]  /*2150*/  FSEL R25, R47, 1, P1 ;  /* 0x3f8000002f197808 */ /* 0x000fe20000800000 */
[----:B------:R1:W-:Y:S06]  /*2160*/  MEMBAR.ALL.CTA ;  /* 0x0000000000007992 */ /* 0x0003ec0000008000 */
[----:B-1----:R-:W1:Y:S02]  /*2170*/  FENCE.VIEW.ASYNC.S ;  /* 0x00000000000073c6 */ /* 0x002e640000000000 */
[----:B-1----:R-:W-:Y:S06]  /*2180*/  BAR.SYNC.DEFER_BLOCKING 0x0 ;  /* 0x0000000000007b1d */ /* 0x002fec0000010000 */
[----:B------:R-:W-:Y:S05]  /*2190*/  @!P2 BRA `(.L_x_11) ;  /* 0x000000000064a947 */ /* 0x000fea0003800000 */
[----:B------:R-:W-:Y:S01]  /*21a0*/  UIADD3 UR4, UPT, UPT, UR11, 0x2000, URZ ;  /* 0x000020000b047890 */ /* 0x000fe2000fffe0ff */
[----:B------:R-:W-:Y:S01]  /*21b0*/  BSSY.RECONVERGENT B0, `(.L_x_12) ;  /* 0x0000016000007945 */ /* 0x000fe20003800200 */
[----:B------:R-:W-:Y:S02]  /*21c0*/  ELECT P1, URZ, PT ;  /* 0x0000000000ff782f */ /* 0x000fe40003820000 */
[----:B------:R-:W-:Y:S01]  /*21d0*/  USHF.R.U32.HI UR4, URZ, 0x4, UR4 ;  /* 0x00000004ff047899 */ /* 0x000fe20008011604 */
[----:B------:R-:W-:Y:S01]  /*21e0*/  UMOV UR16, 0xfffffffe ;  /* 0xfffffffe00107882 */ /* 0x000fe20000000000 */
[----:B------:R-:W-:Y:S02]  /*21f0*/  UMOV UR17, 0x7fffbfdf ;  /* 0x7fffbfdf00117882 */ /* 0x000fe40000000000 */
[----:B------:R-:W-:Y:S01]  /*2200*/  USGXT.U32 UR4, UR4, 0xe ;  /* 0x0000000e0404789a */ /* 0x000fe20008000000 */
[----:B------:R-:W-:Y:S01]  /*2210*/  UMOV UR5, URZ ;  /* 0x000000ff00057c82 */ /* 0x000fe20008000000 */
[----:B------:R-:W-:-:S02]  /*2220*/  UIADD3 UR18, UPT, UPT, UR12, 0x48, URZ ;  /* 0x000000480c127890 */ /* 0x000fc4000fffe0ff */
[----:B------:R-:W-:Y:S01]  /*2230*/  UIADD3.64 UR16, UPT, UPT, UR4, -UR16, URZ ;  /* 0x8000001004107297 */ /* 0x000fe2000fffe0ff */
[----:B------:R-:W-:Y:S01]  /*2240*/  UMOV UR22, 0x0 ;  /* 0x0000000000167882 */ /* 0x000fe20000000000 */
[----:B------:R-:W-:Y:S01]  /*2250*/  UMOV UR23, 0x4100490 ;  /* 0x0410049000177882 */ /* 0x000fe20000000000 */
[----:B------:R-:W-:Y:S01]  /*2260*/  UMOV UR5, 0x80004020 ;  /* 0x8000402000057882 */ /* 0x000fe20000000000 */
[----:B------:R-:W-:Y:S01]  /*2270*/  UMOV UR24, 0x0 ;  /* 0x0000000000187882 */ /* 0x000fe20000000000 */
[----:B------:R-:W-:Y:S01]  /*2280*/  UMOV UR25, 0x4100490 ;  /* 0x0410049000197882 */ /* 0x000fe20000000000 */
[----:B------:R1:W-:Y:S03]  /*2290*/  UTCHMMA tmem[UR20], gdesc[UR4], tmem[UR12], tmem[UR22], idesc[UR23], UPT ;  /* 0x00ff1604140079ea */ /* 0x0003e6000b80000c */
[----:B------:R1:W-:Y:S01]  /*22a0*/  UTCHMMA tmem[UR18], gdesc[UR16], tmem[UR12], tmem[UR24], idesc[UR25], UPT ;  /* 0x00ff1810120079ea */ /* 0x0003e2000b80000c */
[----:B------:R-:W-:Y:S05]  /*22b0*/  @!P1 BRA `(.L_x_13) ;  /* 0x0000000000149947 */ /* 0x000fea0003800000 */
[----:B-1----:R-:W-:Y:S01]  /*22c0*/  UMOV UR4, UR8 ;  /* 0x0000000800047c82 */ /* 0x002fe20008000000 */
[----:B------:R-:W-:Y:S02]  /*22d0*/  UMOV UR5, URZ ;  /* 0x000000ff00057c82 */ /* 0x000fe40008000000 */
[----:B------:R-:W-:Y:S02]  /*22e0*/  UMOV UR4, UR4 ;  /* 0x0000000400047c82 */ /* 0x000fe40008000000 */
[----:B------:R2:W-:Y:S01]  /*22f0*/  UTCBAR [UR4], URZ ;  /* 0x000000ff040073e9 */ /* 0x0005e200080000ff */
[----:B------:R-:W-:Y:S02]  /*2300*/  NOP ;  /* 0x0000000000007918 */ /* 0x000fe40000000000 */
.L_x_13:
[----:B-12---:R-:W-:Y:S05]  /*2310*/  BSYNC.RECONVERGENT B0 ;  /* 0x0000000000007941 */ /* 0x006fea0003800200 */
.L_x_12:
[----:B------:R-:W-:Y:S05]  /*2320*/  BRA `(.L_x_14) ;  /* 0x0000000000087947 */ /* 0x000fea0003800000 */
.L_x_11:
[----:B------:R-:W-:-:S09]  /*2330*/  UISETP.GE.AND UP0, UPT, UR10, URZ, UPT ;  /* 0x000000ff0a00728c */ /* 0x000fd2000bf06270 */
[----:B------:R-:W-:Y:S05]  /*2340*/  BRA.U !UP0, `(.L_x_15) ;  /* 0x0000001108f87547 */ /* 0x000fea000b800000 */
.L_x_14:
[----:B------:R-:W-:Y:S01]  /*2350*/  USHF.R.U32.HI UR26, URZ, 0x4, UR11 ;  /* 0x00000004ff1a7899 */ /* 0x000fe2000801160b */
[----:B0--3--:R-:W-:Y:S01]  /*2360*/  SHF.R.U32.HI R4, RZ, 0x1, R0 ;  /* 0x00000001ff047819 */ /* 0x009fe20000011600 */
[----:B------:R-:W-:Y:S01]  /*2370*/  USHF.R.U32.HI UR28, URZ, 0x4, UR6 ;  /* 0x00000004ff1c7899 */ /* 0x000fe20008011606 */
[----:B------:R-:W-:Y:S01]  /*2380*/  IMAD.MOV.U32 R12, RZ, RZ, RZ ;  /* 0x000000ffff0c7224 */ /* 0x000fe200078e00ff */
[----:B------:R-:W-:Y:S01]  /*2390*/  USGXT.U32 UR26, UR26, 0xe ;  /* 0x0000000e1a1a789a */ /* 0x000fe20008000000 */
[----:B------:R-:W-:Y:S01]  /*23a0*/  LOP3.LUT R5, R4, 0x8, RZ, 0xc0, !PT ;  /* 0x0000000804057812 */ /* 0x000fe200078ec0ff */
[----:B------:R-:W-:Y:S02]  /*23b0*/  USGXT.U32 UR28, UR28, 0xe ;  /* 0x0000000e1c1c789a */ /* 0x000fe40008000000 */
[----:B------:R-:W-:Y:S02]  /*23c0*/  UIADD3 UR4, UPT, UPT, UR11, 0x4000, URZ ;  /* 0x000040000b047890 */ /* 0x000fe4000fffe0ff */
[----:B------:R-:W-:Y:S01]  /*23d0*/  USHF.L.U32 UR24, UR19, 0x5, URZ ;  /* 0x0000000513187899 */ /* 0x000fe200080006ff */
[----:B------:R-:W-:Y:S01]  /*23e0*/  IMAD.IADD R46, R5, 0x1, R46 ;  /* 0x00000001052e7824 */ /* 0x000fe200078e022e */
[----:B------:R-:W-:-:S02]  /*23f0*/  UIADD3 UR18, UP4, UPT, UR26, 0x80, URZ ;  /* 0x000000801a127890 */ /* 0x000fc4000ff9e0ff */
[----:B------:R-:W-:Y:S02]  /*2400*/  UIADD3 UR16, UP0, UPT, UR28, 0x2, URZ ;  /* 0x000000021c107890 */ /* 0x000fe4000ff1e0ff */
[----:B------:R-:W-:Y:S01]  /*2410*/  USHF.R.U32.HI UR4, URZ, 0x4, UR4 ;  /* 0x00000004ff047899 */ /* 0x000fe20008011604 */
[----:B------:R-:W-:Y:S01]  /*2420*/  IMAD.U32 R47, RZ, RZ, UR24 ;  /* 0x00000018ff2f7e24 */ /* 0x000fe2000f8e00ff */
[----:B------:R-:W-:Y:S01]  /*2430*/  USHF.L.U32 UR25, UR9, 0x5, URZ ;  /* 0x0000000509197899 */ /* 0x000fe200080006ff */
[----:B------:R-:W-:Y:S01]  /*2440*/  UMOV UR6, URZ ;  /* 0x000000ff00067c82 */ /* 0x000fe20008000000 */
[----:B------:R-:W-:Y:S01]  /*2450*/  UMOV UR5, URZ ;  /* 0x000000ff00057c82 */ /* 0x000fe20008000000 */
[----:B------:R-:W-:Y:S02]  /*2460*/  UIADD3.X UR19, UPT, UPT, UR6, 0x40004040, URZ, UP4, !UPT ;  /* 0x4000404006137890 */ /* 0x000fe4000a7fe4ff */
[----:B------:R-:W-:Y:S02]  /*2470*/  UIADD3.X UR17, UPT, UPT, UR5, 0x40004040, URZ, UP0, !UPT ;  /* 0x4000404005117890 */ /* 0x000fe400087fe4ff */
[----:B------:R-:W-:-:S02]  /*2480*/  USGXT.U32 UR4, UR4, 0xe ;  /* 0x0000000e0404789a */ /* 0x000fc40008000000 */
[----:B------:R-:W-:Y:S02]  /*2490*/  UIADD3 UR44, UP0, UPT, UR18, 0x80, URZ ;  /* 0x00000080122c7890 */ /* 0x000fe4000ff1e0ff */
[----:B------:R-:W-:Y:S01]  /*24a0*/  UIADD3 UR42, UP4, UPT, UR18, 0x100, URZ ;  /* 0x00000100122a7890 */ /* 0x000fe2000ff9e0ff */
[----:B------:R-:W-:Y:S01]  /*24b0*/  UMOV UR22, 0xfffffffe ;  /* 0xfffffffe00167882 */ /* 0x000fe20000000000 */
[----:B------:R-:W-:Y:S01]  /*24c0*/  UMOV UR23, 0x7fffbfdf ;  /* 0x7fffbfdf00177882 */ /* 0x000fe20000000000 */
[----:B------:R-:W-:Y:S01]  /*24d0*/  UISETP.NE.U32.AND UP3, UPT, UR27, URZ, UPT ;  /* 0x000000ff1b00728c */ /* 0x000fe2000bf65070 */
[----:B------:R-:W0:Y:S02]  /*24e0*/  LDCU UR41, c[0x0][0x3a8] ;  /* 0x00007500ff2977ac */ /* 0x000e240008000800 */
[----:B------:R-:W-:Y:S01]  /*24f0*/  UMOV UR27, 0x1 ;  /* 0x00000001001b7882 */ /* 0x000fe20000000000 */
[----:B------:R-:W-:Y:S02]  /*2500*/  UIADD3.X UR45, UPT, UPT, UR19, URZ, URZ, UP0, !UPT ;  /* 0x000000ff132d7290 */ /* 0x000fe400087fe4ff */
[----:B------:R-:W-:-:S02]  /*2510*/  UIADD3.X UR43, UPT, UPT, UR19, URZ, URZ, UP4, !UPT ;  /* 0x000000ff132b7290 */ /* 0x000fc4000a7fe4ff */
[----:B------:R-:W-:Y:S02]  /*2520*/  UIADD3.64 UR22, UPT, UPT, UR4, -UR22, URZ ;  /* 0x8000001604167297 */ /* 0x000fe4000fffe0ff */
[----:B------:R-:W-:Y:S02]  /*2530*/  UIADD3.64 UR46, UPT, UPT, UR16, 0x2, URZ ;  /* 0x00000002102e7897 */ /* 0x000fe4000fffe0ff */
[----:B------:R-:W-:Y:S01]  /*2540*/  UIADD3.64 UR48, UPT, UPT, UR16, 0x4, URZ ;  /* 0x0000000410307897 */ /* 0x000fe2000fffe0ff */
[----:B------:R-:W-:Y:S01]  /*2550*/  UMOV UR54, 0xffffffe0 ;  /* 0xffffffe000367882 */ /* 0x000fe20000000000 */
[----:B------:R-:W-:Y:S01]  /*2560*/  UMOV UR55, 0xffffffff ;  /* 0xffffffff00377882 */ /* 0x000fe20000000000 */
[----:B------:R-:W-:Y:S01]  /*2570*/  UMOV UR40, UR8 ;  /* 0x0000000800287c82 */ /* 0x000fe20008000000 */
[----:B------:R-:W-:-:S08]  /*2580*/  UMOV UR39, UR25 ;  /* 0x0000001900277c82 */ /* 0x000fd00008000000 */
.L_x_20:
[----:B------:R-:W-:Y:S02]  /*2590*/  IMAD.U32 R5, RZ, RZ, UR39 ;  /* 0x00000027ff057e24 */ /* 0x000fe4000f8e00ff */
[----:B------:R-:W-:Y:S02]  /*25a0*/  IMAD.U32 R17, RZ, RZ, UR39 ;  /* 0x00000027ff117e24 */ /* 0x000fe4000f8e00ff */
[----:B------:R-:W-:-:S04]  /*25b0*/  IMAD.WIDE R4, R5, 0x2, R40 ;  /* 0x0000000205047825 */ /* 0x000fc800078e0228 */
[----:B------:R-:W-:Y:S01]  /*25c0*/  IMAD.U32 R19, RZ, RZ, UR39 ;  /* 0x00000027ff137e24 */ /* 0x000fe2000f8e00ff */
[----:B------:R1:W2:Y:S01]  /*25d0*/  LDG.E.U16 R13, desc[UR32][R4.64] ;  /* 0x00000020040d7981 */ /* 0x0002a2000c1e1500 */
[----:B------:R-:W-:Y:S02]  /*25e0*/  IMAD.U32 R15, RZ, RZ, UR39 ;  /* 0x00000027ff0f7e24 */ /* 0x000fe4000f8e00ff */
[----:B------:R-:W-:Y:S02]  /*25f0*/  IMAD.U32 R9, RZ, RZ, UR39 ;  /* 0x00000027ff097e24 */ /* 0x000fe4000f8e00ff */
[----:B------:R-:W-:Y:S02]  /*2600*/  IMAD.U32 R11, RZ, RZ, UR39 ;  /* 0x00000027ff0b7e24 */ /* 0x000fe4000f8e00ff */
[----:B------:R-:W-:Y:S02]  /*2610*/  IMAD.U32 R7, RZ, RZ, UR39 ;  /* 0x00000027ff077e24 */ /* 0x000fe4000f8e00ff */
[----:B------:R-:W-:-:S02]  /*2620*/  IMAD.U32 R59, RZ, RZ, UR39 ;  /* 0x00000027ff3b7e24 */ /* 0x000fc4000f8e00ff */
[----:B------:R-:W-:-:S04]  /*2630*/  IMAD.WIDE R16, R17, 0x2, R36 ;  /* 0x0000000211107825 */ /* 0x000fc800078e0224 */
[----:B------:R-:W-:Y:S02]  /*2640*/  IMAD.WIDE R18, R19, 0x2, R32 ;  /* 0x0000000213127825 */ /* 0x000fe400078e0220 */
[----:B------:R-:W3:Y:S02]  /*2650*/  LDG.E.U16 R17, desc[UR32][R16.64] ;  /* 0x0000002010117981 */ /* 0x000ee4000c1e1500 */
[----:B------:R-:W-:Y:S02]  /*2660*/  IMAD.WIDE R14, R15, 0x2, R28 ;  /* 0x000000020f0e7825 */ /* 0x000fe400078e021c */
[----:B------:R-:W4:Y:S02]  /*2670*/  LDG.E.U16 R19, desc[UR32][R18.64] ;  /* 0x0000002012137981 */ /* 0x000f24000c1e1500 */
[----:B------:R-:W-:Y:S02]  /*2680*/  IMAD.WIDE R8, R9, 0x2, R38 ;  /* 0x0000000209087825 */ /* 0x000fe400078e0226 */
[----:B------:R-:W5:Y:S02]  /*2690*/  LDG.E.U16 R15, desc[UR32][R14.64] ;  /* 0x000000200e0f7981 */ /* 0x000f64000c1e1500 */
[----:B------:R-:W-:-:S02]  /*26a0*/  IMAD.WIDE R10, R11, 0x2, R34 ;  /* 0x000000020b0a7825 */ /* 0x000fc400078e0222 */
[----:B------:R-:W5:Y:S02]  /*26b0*/  LDG.E.U16 R8, desc[UR32][R8.64] ;  /* 0x0000002008087981 */ /* 0x000f64000c1e1500 */
[----:B------:R-:W-:Y:S02]  /*26c0*/  IMAD.WIDE R6, R7, 0x2, R30 ;  /* 0x0000000207067825 */ /* 0x000fe400078e021e */
[----:B------:R-:W5:Y:S02]  /*26d0*/  LDG.E.U16 R10, desc[UR32][R10.64] ;  /* 0x000000200a0a7981 */ /* 0x000f64000c1e1500 */
[----:B-1----:R-:W-:Y:S02]  /*26e0*/  IMAD.WIDE R4, R59, 0x2, R26 ;  /* 0x000000023b047825 */ /* 0x002fe400078e021a */
[----:B------:R-:W5:Y:S04]  /*26f0*/  LDG.E.U16 R6, desc[UR32][R6.64] ;  /* 0x0000002006067981 */ /* 0x000f68000c1e1500 */
[----:B------:R-:W5:Y:S01]  /*2700*/  LDG.E.U16 R4, desc[UR32][R4.64] ;  /* 0x0000002004047981 */ /* 0x000f62000c1e1500 */
[----:B------:R-:W-:Y:S01]  /*2710*/  LOP3.LUT P1, RZ, R0, 0xff, RZ, 0xc0, !PT ;  /* 0x000000ff00ff7812 */ /* 0x000fe2000782c0ff */
[----:B------:R-:W-:-:S02]  /*2720*/  UMOV UR8, 0x1 ;  /* 0x0000000100087882 */ /* 0x000fc40000000000 */
[----:B------:R-:W-:-:S04]  /*2730*/  @!UP2 UIADD3 UR8, UPT, UPT, -UR8, 0x100000, URZ ;  /* 0x001000000808a890 */ /* 0x000fc8000fffe1ff */
[----:B------:R-:W-:Y:S02]  /*2740*/  @!UP2 USHF.L.U32 UR9, UR8, 0xb, URZ ;  /* 0x0000000b0809a899 */ /* 0x000fe400080006ff */
[----:B------:R-:W-:-:S04]  /*2750*/  @!UP2 USHF.L.U32 UR8, UR8, 0x1, URZ ;  /* 0x000000010808a899 */ /* 0x000fc800080006ff */
[----:B------:R-:W-:Y:S01]  /*2760*/  VOTEU.ALL UP0, P1 ;  /* 0x0000000000ff7886 */ /* 0x000fe20000800000 */
        /* <DEDUP_REMOVED lines=8> */
[----:B------:R2:W-:Y:S06]  /*27f0*/  MEMBAR.ALL.CTA ;  /* 0x0000000000007992 */ /* 0x0005ec0000008000 */
[----:B--2---:R-:W-:Y:S04]  /*2800*/  FENCE.VIEW.ASYNC.S ;  /* 0x00000000000073c6 */ /* 0x004fe80000000000 */
[----:B------:R-:W2:Y:S02]  /*2810*/  FENCE.VIEW.ASYNC.S ;  /* 0x00000000000073c6 */ /* 0x000ea40000000000 */
[----:B--2---:R1:W2:Y:S02]  /*2820*/  @!UP0 SYNCS.EXCH.64 URZ, [UR11+0x5010], UR8 ;  /* 0x005010080bff85b2 */ /* 0x0042a40008000100 */
[----:B--2---:R-:W-:Y:S06]  /*2830*/  BAR.SYNC.DEFER_BLOCKING 0x0 ;  /* 0x0000000000007b1d */ /* 0x004fec0000010000 */
[----:B-1----:R-:W-:Y:S05]  /*2840*/  BRA.U UP3, `(.L_x_16) ;  /* 0x0000000103507547 */ /* 0x002fea000b800000 */
[----:B------:R-:W-:Y:S01]  /*2850*/  UIADD3 UR8, UPT, UPT, UR11, 0x5010, URZ ;  /* 0x000050100b087890 */ /* 0x000fe2000fffe0ff */
[----:B------:R-:W-:Y:S01]  /*2860*/  UMOV UR30, UR26 ;  /* 0x0000001a001e7c82 */ /* 0x000fe20008000000 */
[----:B------:R-:W-:Y:S01]  /*2870*/  UMOV UR31, 0x40004040 ;  /* 0x40004040001f7882 */ /* 0x000fe20000000000 */
[----:B------:R-:W-:Y:S01]  /*2880*/  UMOV UR29, 0x40004040 ;  /* 0x40004040001d7882 */ /* 0x000fe20000000000 */
[----:B------:R-:W-:Y:S01]  /*2890*/  UMOV UR34, 0x0 ;  /* 0x0000000000227882 */ /* 0x000fe20000000000 */
[----:B------:R-:W-:Y:S01]  /*28a0*/  UMOV UR35, 0x4088490 ;  /* 0x0408849000237882 */ /* 0x000fe20000000000 */
[----:B------:R-:W-:Y:S01]  /*28b0*/  UMOV UR36, 0x0 ;  /* 0x0000000000247882 */ /* 0x000fe20000000000 */
[----:B------:R-:W-:Y:S01]  /*28c0*/  UMOV UR37, 0x4088490 ;  /* 0x0408849000257882 */ /* 0x000fe20000000000 */
[----:B------:R-:W-:Y:S01]  /*28d0*/  UMOV UR50, 0x0 ;  /* 0x0000000000327882 */ /* 0x000fe20000000000 */
[----:B------:R-:W-:Y:S01]  /*28e0*/  UMOV UR51, 0x4088490 ;  /* 0x0408849000337882 */ /* 0x000fe20000000000 */
[----:B------:R1:W-:Y:S01]  /*28f0*/  UTCHMMA gdesc[UR30], gdesc[UR28], tmem[UR14], tmem[UR34], idesc[UR35], !UPT ;  /* 0x00ff221c1e0075ea */ /* 0x0003e2000f80000e */
[----:B------:R-:W-:Y:S01]  /*2900*/  UMOV UR9, URZ ;  /* 0x000000ff00097c82 */ /* 0x000fe20008000000 */
        /* <DEDUP_REMOVED lines=8> */
.L_x_16:
[----:B------:R-:W2:Y:S01]  /*2990*/  SYNCS.PHASECHK.TRANS64.TRYWAIT P1, [UR11+0x5010], RZ ;  /* 0x005010ffff0075a7 */ /* 0x000ea2000802110b */
[----:B------:R-:W-:-:S04]  /*29a0*/  IADD3 R18, P2, PT, R46, UR54, RZ ;  /* 0x000000362e127c10 */ /* 0x000fc8000ff5e0ff */
[C---:B------:R-:W-:Y:S01]  /*29b0*/  IADD3 R4, P3, PT, R18.reuse, 0x40, RZ ;  /* 0x0000004012047810 */ /* 0x040fe20007f7e0ff */
[----:B------:R-:W-:Y:S01]  /*29c0*/  IMAD.X R14, RZ, RZ, UR55, P2 ;  /* 0x00000037ff0e7e24 */ /* 0x000fe200090e06ff */
[----:B------:R-:W-:-:S03]  /*29d0*/  IADD3 R6, P2, PT, R18, 0x42, RZ ;  /* 0x0000004212067810 */ /* 0x000fc60007f5e0ff */
[--C-:B------:R-:W-:Y:S01]  /*29e0*/  IMAD.X R5, RZ, RZ, R14.reuse, P3 ;  /* 0x000000ffff057224 */ /* 0x100fe200018e060e */
[C---:B------:R-:W-:Y:S01]  /*29f0*/  IADD3 R8, P3, PT, R18.reuse, 0x43, RZ ;  /* 0x0000004312087810 */ /* 0x040fe20007f7e0ff */
[----:B------:R-:W-:Y:S01]  /*2a00*/  IMAD.X R19, RZ, RZ, R14, P2 ;  /* 0x000000ffff137224 */ /* 0x000fe200010e060e */
[----:B------:R-:W-:-:S03]  /*2a10*/  IADD3 R58, P2, PT, R18, 0x44, RZ ;  /* 0x00000044123a7810 */ /* 0x000fc60007f5e0ff */
[--C-:B------:R-:W-:Y:S01]  /*2a20*/  IMAD.X R59, RZ, RZ, R14.reuse, P3 ;  /* 0x000000ffff3b7224 */ /* 0x100fe200018e060e */
[C---:B------:R-:W-:Y:S01]  /*2a30*/  IADD3 R56, P3, PT, R18.reuse, 0x45, RZ ;  /* 0x0000004512387810 */ /* 0x040fe20007f7e0ff */
[----:B------:R-:W-:Y:S01]  /*2a40*/  IMAD.X R66, RZ, RZ, R14, P2 ;  /* 0x000000ffff427224 */ /* 0x000fe200010e060e */
[----:B------:R-:W-:-:S03]  /*2a50*/  IADD3 R16, P2, PT, R18, 0x46, RZ ;  /* 0x0000004612107810 */ /* 0x000fc60007f5e0ff */
[--C-:B------:R-:W-:Y:S01]  /*2a60*/  IMAD.X R15, RZ, RZ, R14.reuse, P3 ;  /* 0x000000ffff0f7224 */ /* 0x100fe200018e060e */
[----:B------:R-:W-:Y:S01]  /*2a70*/  IADD3 R18, P3, PT, R18, 0x47, RZ ;  /* 0x0000004712127810 */ /* 0x000fe20007f7e0ff */
[----:B------:R-:W-:Y:S01]  /*2a80*/  IMAD.X R17, RZ, RZ, R14, P2 ;  /* 0x000000ffff117224 */ /* 0x000fe200010e060e */
[----:B------:R-:W-:-:S03]  /*2a90*/  ISETP.GT.U32.AND P2, PT, R4, R21, PT ;  /* 0x000000150400720c */ /* 0x000fc60003f44070 */
[----:B------:R-:W-:Y:S01]  /*2aa0*/  IMAD.X R14, RZ, RZ, R14, P3 ;  /* 0x000000ffff0e7224 */ /* 0x000fe200018e060e */
[----:B------:R-:W-:Y:S01]  /*2ab0*/  ISETP.GE.U32.AND P3, PT, R4, R21, PT ;  /* 0x000000150400720c */ /* 0x000fe20003f66070 */
[----:B--2---:R-:W-:-:S12]  /*2ac0*/  @!P1 BRA `(.L_x_17) ;  /* 0x0000001c00749947 */ /* 0x004fd80003800000 */
.L_x_25:
[----:B------:R-:W-:Y:S01]  /*2ad0*/  BAR.SYNC.DEFER_BLOCKING 0x0 ;  /* 0x0000000000007b1d */ /* 0x000fe20000010000 */
[-C--:B------:R-:W-:Y:S01]  /*2ae0*/  ISETP.GT.U32.AND P1, PT, R6, R21.reuse, PT ;  /* 0x000000150600720c */ /* 0x080fe20003f24070 */
[----:B------:R-:W-:Y:S01]  /*2af0*/  IMAD.U32 R12, R12, -0x80000000, RZ ;  /* 0x800000000c0c7824 */ /* 0x000fe200078e00ff */
[C---:B------:R-:W-:Y:S02]  /*2b00*/  ISETP.GT.U32.AND.EX P2, PT, R5.reuse, RZ, PT, P2 ;  /* 0x000000ff0500720c */ /* 0x040fe40003f44120 */
[----:B------:R-:W-:Y:S02]  /*2b10*/  ISETP.GE.U32.AND.EX P3, PT, R5, RZ, PT, P3 ;  /* 0x000000ff0500720c */ /* 0x000fe40003f66130 */
[----:B------:R-:W-:Y:S02]  /*2b20*/  ISETP.GT.U32.AND P4, PT, R8, R21, PT ;  /* 0x000000150800720c */ /* 0x000fe40003f84070 */
[----:B------:R-:W-:Y:S01]  /*2b30*/  LDTM.16dp32bit_t0_t15.x8 R4, tmem[UR15] ;  /* 0x0000000f000479ee */ /* 0x000fe20008980000 */
[----:B------:R-:W2:Y:S01]  /*2b40*/  LDTM.16dp32bit_t16_t31.x8 R4, tmem[UR15+0x8] ;  /* 0x0000080f000479ee */ /* 0x000ea200089a0000 */
[----:B------:R-:W-:-:S02]  /*2b50*/  ISETP.GT.U32.AND.EX P1, PT, R19, RZ, PT, P1 ;  /* 0x000000ff1300720c */ /* 0x000fc40003f24110 */
[----:B------:R-:W-:Y:S01]  /*2b60*/  ISETP.GT.U32.AND.EX P4, PT, R59, RZ, PT, P4 ;  /* 0x000000ff3b00720c */ /* 0x000fe20003f84140 */
[----:B0-2---:R-:W-:Y:S01]  /*2b70*/  FMUL R4, R4, UR41 ;  /* 0x0000002904047c20 */ /* 0x005fe20008400000 */
[----:B------:R-:W-:Y:S01]  /*2b80*/  FMUL R7, R7, UR41 ;  /* 0x0000002907077c20 */ /* 0x000fe20008400000 */
[----:B------:R-:W-:-:S03]  /*2b90*/  FMUL R11, R11, UR41 ;  /* 0x000000290b0b7c20 */ /* 0x000fc60008400000 */
[----:B------:R-:W-:Y:S01]  /*2ba0*/  FSEL R13, R4, -INF , !P2 ;  /* 0xff800000040d7808 */ /* 0x000fe20005000000 */
[----:B------:R-:W-:Y:S01]  /*2bb0*/  FMUL R4, R5, UR41 ;  /* 0x0000002905047c20 */ /* 0x000fe20008400000 */
[----:B------:R-:W-:Y:S01]  /*2bc0*/  FMUL R5, R6, UR41 ;  /* 0x0000002906057c20 */ /* 0x000fe20008400000 */
[----:B------:R-:W-:Y:S01]  /*2bd0*/  ISETP.GT.U32.AND P2, PT, R58, R21, PT ;  /* 0x000000153a00720c */ /* 0x000fe20003f44070 */
[----:B------:R-:W-:Y:S01]  /*2be0*/  FMUL R6, R8, UR41 ;  /* 0x0000002908067c20 */ /* 0x000fe20008400000 */
[----:B------:R-:W-:Y:S01]  /*2bf0*/  FMUL R8, R9, UR41 ;  /* 0x0000002909087c20 */ /* 0x000fe20008400000 */
[----:B------:R-:W-:Y:S01]  /*2c00*/  FSEL R4, R4, -INF , !P3 ;  /* 0xff80000004047808 */ /* 0x000fe20005800000 */
[----:B------:R-:W-:Y:S01]  /*2c10*/  FMUL R9, R10, UR41 ;  /* 0x000000290a097c20 */ /* 0x000fe20008400000 */
[----:B------:R-:W-:Y:S02]  /*2c20*/  ISETP.GT.U32.AND.EX P2, PT, R66, RZ, PT, P2 ;  /* 0x000000ff4200720c */ /* 0x000fe40003f44120 */
[----:B------:R-:W-:-:S02]  /*2c30*/  FSEL R5, R5, -INF , !P1 ;  /* 0xff80000005057808 */ /* 0x000fc40004800000 */
[-C--:B------:R-:W-:Y:S02]  /*2c40*/  ISETP.GT.U32.AND P1, PT, R56, R21.reuse, PT ;  /* 0x000000153800720c */ /* 0x080fe40003f24070 */
[-C--:B------:R-:W-:Y:S02]  /*2c50*/  ISETP.GT.U32.AND P3, PT, R16, R21.reuse, PT ;  /* 0x000000151000720c */ /* 0x080fe40003f64070 */
[----:B------:R-:W-:Y:S02]  /*2c60*/  FSEL R6, R6, -INF , !P2 ;  /* 0xff80000006067808 */ /* 0x000fe40005000000 */
[----:B------:R-:W-:Y:S02]  /*2c70*/  FSEL R7, R7, -INF , !P4 ;  /* 0xff80000007077808 */ /* 0x000fe40006000000 */
[----:B------:R-:W-:Y:S02]  /*2c80*/  ISETP.GT.U32.AND P2, PT, R18, R21, PT ;  /* 0x000000151200720c */ /* 0x000fe40003f44070 */
[----:B------:R-:W-:-:S02]  /*2c90*/  ISETP.GT.U32.AND.EX P1, PT, R15, RZ, PT, P1 ;  /* 0x000000ff0f00720c */ /* 0x000fc40003f24110 */
[----:B------:R-:W-:Y:S02]  /*2ca0*/  ISETP.GT.U32.AND.EX P3, PT, R17, RZ, PT, P3 ;  /* 0x000000ff1100720c */ /* 0x000fe40003f64130 */
[----:B------:R-:W-:Y:S02]  /*2cb0*/  FMNMX3 R10, R13, R4, R5, !PT ;  /* 0x000000040d0a7276 */ /* 0x000fe40007800005 */
[----:B------:R-:W-:Y:S02]  /*2cc0*/  ISETP.GT.U32.AND.EX P2, PT, R14, RZ, PT, P2 ;  /* 0x000000ff0e00720c */ /* 0x000fe40003f44120 */
[----:B------:R-:W-:Y:S02]  /*2cd0*/  FSEL R8, R8, -INF , !P1 ;  /* 0xff80000008087808 */ /* 0x000fe40004800000 */
[----:B------:R-:W-:Y:S02]  /*2ce0*/  FSEL R9, R9, -INF , !P3 ;  /* 0xff80000009097808 */ /* 0x000fe40005800000 */
[----:B------:R-:W-:-:S02]  /*2cf0*/  FMNMX3 R10, R10, R7, R6, !PT ;  /* 0x000000070a0a7276 */ /* 0x000fc40007800006 */
[----:B------:R-:W-:Y:S02]  /*2d00*/  FSEL R11, R11, -INF , !P2 ;  /* 0xff8000000b0b7808 */ /* 0x000fe40005000000 */
[----:B------:R-:W-:Y:S02]  /*2d10*/  FMNMX3 R10, R10, R8, R9, !PT ;  /* 0x000000080a0a7276 */ /* 0x000fe40007800009 */
[----:B------:R-:W-:Y:S02]  /*2d20*/  LOP3.LUT P4, RZ, R0, 0xff, RZ, 0xc0, !PT ;  /* 0x000000ff00ff7812 */ /* 0x000fe4000788c0ff */
[----:B------:R-:W-:-:S05]  /*2d30*/  FMNMX R10, R11, R10, !PT ;  /* 0x0000000a0b0a7209 */ /* 0x000fca0007800000 */
[----:B------:R-:W0:Y:S06]  /*2d40*/  SHFL.BFLY PT, R15, R10, 0x10, 0x1f ;  /* 0x0e001f000a0f7f89 */ /* 0x000e2c00000e0000 */
[----:B------:R-:W2:Y:S01]  /*2d50*/  @!P4 SYNCS.CCTL.IV [UR11+0x5010] ;  /* 0x00501000ff00c9b1 */ /* 0x000ea2000800000b */
[----:B------:R-:W-:Y:S01]  /*2d60*/  NOP ;  /* 0x0000000000007918 */ /* 0x000fe20000000000 */
[----:B0-----:R-:W-:-:S05]  /*2d70*/  FMNMX R14, R10, R15, !PT ;  /* 0x0000000f0a0e7209 */ /* 0x001fca0007800000 */
[----:B--2---:R-:W-:Y:S01]  /*2d80*/  @!P5 STS [R23+UR11+0x3000], R14 ;  /* 0x0030000e1700d988 */ /* 0x004fe2000800080b */
[----:B------:R-:W-:Y:S06]  /*2d90*/  BAR.SYNC.DEFER_BLOCKING 0x0 ;  /* 0x0000000000007b1d */ /* 0x000fec0000010000 */
[----:B------:R-:W0:Y:S04]  /*2da0*/  @!P6 LDS R48, [R22+0x3000] ;  /* 0x003000001630e984 */ /* 0x000e280000000800 */
[----:B0-----:R-:W0:Y:S02]  /*2db0*/  SHFL.BFLY PT, R15, R48, 0x1, 0x1f ;  /* 0x0c201f00300f7f89 */ /* 0x001e2400000e0000 */
[----:B0-----:R-:W-:-:S05]  /*2dc0*/  FMNMX R15, R48, R15, !PT ;  /* 0x0000000f300f7209 */ /* 0x001fca0007800000 */
[----:B------:R-:W-:Y:S01]  /*2dd0*/  @P0 STS [R22+0x3000], R15 ;  /* 0x0030000f16000388 */ /* 0x000fe20000000800 */
[----:B------:R-:W-:Y:S06]  /*2de0*/  BAR.SYNC.DEFER_BLOCKING 0x0 ;  /* 0x0000000000007b1d */ /* 0x000fec0000010000 */
[----:B------:R-:W0:Y:S02]  /*2df0*/  LDS R56, [R24+UR11+0x3000] ;  /* 0x0030000b18387984 */ /* 0x000e240008000800 */
[----:B0-----:R-:W-:-:S05]  /*2e00*/  FMNMX R56, R56, R57, !PT ;  /* 0x0000003938387209 */ /* 0x001fca0007800000 */
[--C-:B------:R-:W-:Y:S01]  /*2e10*/  FADD R13, R13, -R56.reuse ;  /* 0x800000380d0d7221 */ /* 0x100fe20000000000 */
[--C-:B------:R-:W-:Y:S01]  /*2e20*/  FADD R4, R4, -R56.reuse ;  /* 0x8000003804047221 */ /* 0x100fe20000000000 */
[--C-:B------:R-:W-:Y:S01]  /*2e30*/  FADD R5, R5, -R56.reuse ;  /* 0x8000003805057221 */ /* 0x100fe20000000000 */
[--C-:B------:R-:W-:Y:S01]  /*2e40*/  FADD R7, R7, -R56.reuse ;  /* 0x8000003807077221 */ /* 0x100fe20000000000 */
[----:B------:R-:W-:Y:S01]  /*2e50*/  FMUL R13, R13, 1.4426950216293334961 ;  /* 0x3fb8aa3b0d0d7820 */ /* 0x000fe20000400000 */
[----:B------:R-:W-:Y:S01]  /*2e60*/  FMUL R4, R4, 1.4426950216293334961 ;  /* 0x3fb8aa3b04047820 */ /* 0x000fe20000400000 */
[----:B------:R-:W-:Y:S01]  /*2e70*/  FMUL R5, R5, 1.4426950216293334961 ;  /* 0x3fb8aa3b05057820 */ /* 0x000fe20000400000 */
[----:B------:R-:W-:Y:S01]  /*2e80*/  FMUL R7, R7, 1.4426950216293334961 ;  /* 0x3fb8aa3b07077820 */ /* 0x000fe20000400000 */
[----:B------:R-:W-:Y:S01]  /*2e90*/  MUFU.EX2 R59, R13 ;  /* 0x0000000d003b7308 */ /* 0x000fe20000000800 */
[--C-:B------:R-:W-:Y:S01]  /*2ea0*/  FADD R6, R6, -R56.reuse ;  /* 0x8000003806067221 */ /* 0x100fe20000000000 */
[--C-:B------:R-:W-:Y:S01]  /*2eb0*/  FADD R8, R8, -R56.reuse ;  /* 0x8000003808087221 */ /* 0x100fe20000000000 */
[--C-:B------:R-:W-:Y:S01]  /*2ec0*/  FADD R9, R9, -R56.reuse ;  /* 0x8000003809097221 */ /* 0x100fe20000000000 */
[----:B------:R-:W-:Y:S01]  /*2ed0*/  FADD R11, R11, -R56 ;  /* 0x800000380b0b7221 */ /* 0x000fe20000000000 */
[----:B------:R-:W-:Y:S01]  /*2ee0*/  FMUL R6, R6, 1.4426950216293334961 ;  /* 0x3fb8aa3b06067820 */ /* 0x000fe20000400000 */
[----:B------:R-:W-:Y:S01]  /*2ef0*/  FMUL R8, R8, 1.4426950216293334961 ;  /* 0x3fb8aa3b08087820 */ /* 0x000fe20000400000 */
[----:B------:R-:W-:Y:S01]  /*2f00*/  FMUL R9, R9, 1.4426950216293334961 ;  /* 0x3fb8aa3b09097820 */ /* 0x000fe20000400000 */
[----:B------:R-:W0:Y:S01]  /*2f10*/  MUFU.EX2 R68, R4 ;  /* 0x0000000400447308 */ /* 0x000e220000000800 */
[----:B------:R-:W-:-:S07]  /*2f20*/  FMUL R11, R11, 1.4426950216293334961 ;  /* 0x3fb8aa3b0b0b7820 */ /* 0x000fce0000400000 */
[----:B------:R0:W2:Y:S08]  /*2f30*/  MUFU.EX2 R66, R5 ;  /* 0x0000000500427308 */ /* 0x0000b00000000800 */
[----:B------:R-:W3:Y:S01]  /*2f40*/  MUFU.EX2 R69, R7 ;  /* 0x0000000700457308 */ /* 0x000ee20000000800 */
[----:B0-----:R-:W-:-:S07]  /*2f50*/  FADD R5, R59, R68 ;  /* 0x000000443b057221 */ /* 0x001fce0000000000 */
[----:B------:R-:W0:Y:S01]  /*2f60*/  MUFU.EX2 R67, R6 ;  /* 0x0000000600437308 */ /* 0x000e220000000800 */
[----:B--2---:R-:W-:-:S07]  /*2f70*/  FADD R4, R66, R5 ;  /* 0x0000000542047221 */ /* 0x004fce0000000000 */
[----:B------:R-:W2:Y:S01]  /*2f80*/  MUFU.EX2 R72, R8 ;  /* 0x0000000800487308 */ /* 0x000ea20000000800 */
[----:B---3--:R-:W-:-:S07]  /*2f90*/  FADD R4, R69, R4 ;  /* 0x0000000445047221 */ /* 0x008fce0000000000 */
[----:B------:R-:W3:Y:S01]  /*2fa0*/  MUFU.EX2 R70, R9 ;  /* 0x0000000900467308 */ /* 0x000ee20000000800 */
[----:B0-----:R-:W-:-:S07]  /*2fb0*/  FADD R5, R67, R4 ;  /* 0x0000000443057221 */ /* 0x001fce0000000000 */
[----:B------:R-:W0:Y:S01]  /*2fc0*/  MUFU.EX2 R71, R11 ;  /* 0x0000000b00477308 */ /* 0x000e220000000800 */
[----:B--2---:R-:W-:-:S04]  /*2fd0*/  FADD R5, R72, R5 ;  /* 0x0000000548057221 */ /* 0x004fc80000000000 */
[----:B---3--:R-:W-:-:S04]  /*2fe0*/  FADD R4, R70, R5 ;  /* 0x0000000546047221 */ /* 0x008fc80000000000 */
[----:B0-----:R-:W-:-:S05]  /*2ff0*/  FADD R4, R71, R4 ;  /* 0x0000000447047221 */ /* 0x001fca0000000000 */
[----:B------:R-:W0:Y:S02]  /*3000*/  SHFL.BFLY PT, R5, R4, 0x10, 0x1f ;  /* 0x0e001f0004057f89 */ /* 0x000e2400000e0000 */
[----:B0-----:R-:W-:Y:S01]  /*3010*/  FADD R8, R4, R5 ;  /* 0x0000000504087221 */ /* 0x001fe20000000000 */
[----:B------:R-:W-:Y:S01]  /*3020*/  BAR.SYNC.DEFER_BLOCKING 0x0 ;  /* 0x0000000000007b1d */ /* 0x000fe20000010000 */
[----:B------:R-:W-:-:S05]  /*3030*/  IMAD.WIDE R4, R47, 0x2, R64 ;  /* 0x000000022f047825 */ /* 0x000fca00078e0240 */
[----:B------:R-:W-:Y:S02]  /*3040*/  @!P5 STS [R23+UR11+0x3000], R8 ;  /* 0x003000081700d988 */ /* 0x000fe4000800080b */
[----:B------:R-:W-:Y:S06]  /*3050*/  BAR.SYNC.DEFER_BLOCKING 0x0 ;  /* 0x0000000000007b1d */ /* 0x000fec0000010000 */
[----:B------:R-:W0:Y:S04]  /*3060*/  @!P6 LDS R49, [R22+0x3000] ;  /* 0x003000001631e984 */ /* 0x000e280000000800 */
[----:B0-----:R-:W0:Y:S02]  /*3070*/  SHFL.BFLY PT, R6, R49, 0x1, 0x1f ;  /* 0x0c201f0031067f89 */ /* 0x001e2400000e0000 */
[----:B0-----:R-:W-:Y:S01]  /*3080*/  FADD R9, R49, R6 ;  /* 0x0000000631097221 */ /* 0x001fe20000000000 */
[----:B------:R-:W-:-:S04]  /*3090*/  IMAD.WIDE R6, R47, 0x2, R62 ;  /* 0x000000022f067825 */ /* 0x000fc800078e023e */
[----:B------:R0:W-:Y:S01]  /*30a0*/  @P0 STS [R22+0x3000], R9 ;  /* 0x0030000916000388 */ /* 0x0001e20000000800 */
[----:B------:R-:W-:Y:S06]  /*30b0*/  BAR.SYNC.DEFER_BLOCKING 0x0 ;  /* 0x0000000000007b1d */ /* 0x000fec0000010000 */
[----:B------:R0:W2:Y:S01]  /*30c0*/  LDS R58, [R24+UR11+0x3000] ;  /* 0x0030000b183a7984 */ /* 0x0000a20008000800 */
[----:B------:R-:W3:Y:S02]  /*30d0*/  SYNCS.PHASECHK.TRANS64.TRYWAIT P1, [UR40], R12 ;  /* 0x0000000cff0075a7 */ /* 0x000ee40008021128 */
[----:B0-23--:R-:W-:Y:S05]  /*30e0*/  @!P1 BRA `(.L_x_18) ;  /* 0x0000001400f89947 */ /* 0x00dfea0003800000 */
.L_x_26:
[C---:B------:R-:W-:Y:S01]  /*30f0*/  IMAD.WIDE R14, R47.reuse, 0x2, R50 ;  /* 0x000000022f0e7825 */ /* 0x040fe200078e0232 */
[----:B------:R0:W2:Y:S03]  /*3100*/  LDG.E.U16 R73, desc[UR32][R4.64] ;  /* 0x0000002004497981 */ /* 0x0000a6000c1e1500 */
[C---:B------:R-:W-:Y:S01]  /*3110*/  IMAD.WIDE R16, R47.reuse, 0x2, R44 ;  /* 0x000000022f107825 */ /* 0x040fe200078e022c */
[----:B------:R-:W3:Y:S03]  /*3120*/  LDG.E.U16 R75, desc[UR32][R6.64] ;  /* 0x00000020064b7981 */ /* 0x000ee6000c1e1500 */
[C---:B------:R-:W-:Y:S01]  /*3130*/  IMAD.WIDE R18, R47.reuse, 0x2, R42 ;  /* 0x000000022f127825 */ /* 0x040fe200078e022a */
[----:B------:R-:W4:Y:S03]  /*3140*/  LDG.E.U16 R15, desc[UR32][R14.64] ;  /* 0x000000200e0f7981 */ /* 0x000f26000c1e1500 */
[C---:B------:R-:W-:Y:S01]  /*3150*/  IMAD.WIDE R8, R47.reuse, 0x2, R60 ;  /* 0x000000022f087825 */ /* 0x040fe200078e023c */
[----:B------:R-:W5:Y:S03]  /*3160*/  LDG.E.U16 R17, desc[UR32][R16.64] ;  /* 0x0000002010117981 */ /* 0x000f66000c1e1500 */
[C---:B------:R-:W-:Y:S01]  /*3170*/  IMAD.WIDE R10, R47.reuse, 0x2, R54 ;  /* 0x000000022f0a7825 */ /* 0x040fe200078e0236 */
[----:B------:R1:W5:Y:S03]  /*3180*/  LDG.E.U16 R77, desc[UR32][R8.64] ;  /* 0x00000020084d7981 */ /* 0x000366000c1e1500 */
[----:B------:R-:W-:Y:S01]  /*3190*/  IMAD.WIDE R12, R47, 0x2, R52 ;  /* 0x000000022f0c7825 */ /* 0x000fe200078e0234 */
[----:B------:R-:W5:Y:S04]  /*31a0*/  LDG.E.U16 R74, desc[UR32][R10.64] ;  /* 0x000000200a4a7981 */ /* 0x000f68000c1e1500 */
[----:B------:R-:W5:Y:S04]  /*31b0*/  LDG.E.U16 R76, desc[UR32][R12.64] ;  /* 0x000000200c4c7981 */ /* 0x000f68000c1e1500 */
[----:B------:R-:W5:Y:S01]  /*31c0*/  LDG.E.U16 R19, desc[UR32][R18.64] ;  /* 0x0000002012137981 */ /* 0x000f62000c1e1500 */
[----:B0-----:R-:W-:Y:S01]  /*31d0*/  F2FP.BF16.F32.PACK_AB R4, R68, R59 ;  /* 0x0000003b4404723e */ /* 0x001fe200000010ff */
[----:B-1----:R-:W-:Y:S01]  /*31e0*/  FADD R8, -R56, R57 ;  /* 0x0000003938087221 */ /* 0x002fe20000000100 */
[----:B------:R-:W-:-:S02]  /*31f0*/  F2FP.BF16.F32.PACK_AB R5, R69, R66 ;  /* 0x000000424505723e */ /* 0x000fc400000010ff */
[----:B------:R-:W-:Y:S02]  /*3200*/  F2FP.BF16.F32.PACK_AB R6, R72, R67 ;  /* 0x000000434806723e */ /* 0x000fe400000010ff */
[----:B------:R-:W-:Y:S01]  /*3210*/  F2FP.BF16.F32.PACK_AB R7, R71, R70 ;  /* 0x000000464707723e */ /* 0x000fe200000010ff */
[----:B------:R-:W-:-:S03]  /*3220*/  FMUL R57, R8, 1.4426950216293334961 ;  /* 0x3fb8aa3b08397820 */ /* 0x000fc60000400000 */
[----:B------:R-:W-:Y:S01]  /*3230*/  STTM.16dp32bit_t0_t15.x4 tmem[UR21], R4 ;  /* 0x00000004000079ed */ /* 0x000fe20008900015 */
[----:B------:R-:W-:Y:S02]  /*3240*/  STTM.16dp32bit_t16_t31.x4 tmem[UR21+0x4], R4 ;  /* 0x00000404000079ed */ /* 0x000fe40008920015 */
[----:B------:R-:W0:Y:S01]  /*3250*/  MUFU.EX2 R57, R57 ;  /* 0x0000003900397308 */ /* 0x000e220000000800 */
[----:B------:R-:W-:Y:S01]  /*3260*/  ULEA UR40, UR27, UR11, 0x3 ;  /* 0x0000000b1b287291 */ /* 0x000fe2000f8e18ff */
[----:B------:R-:W-:-:S03]  /*3270*/  UMOV UR29, UR6 ;  /* 0x00000006001d7c82 */ /* 0x000fc60008000000 */
[----:B------:R-:W-:Y:S01]  /*3280*/  UIADD3 UR40, UPT, UPT, UR40, 0x5000, URZ ;  /* 0x0000500028287890 */ /* 0x000fe2000fffe0ff */
[----:B--2---:R-:W-:Y:S04]  /*3290*/  STS.U16 [R20+UR11+0x4000], R73 ;  /* 0x0040004914007988 */ /* 0x004fe8000800040b */
[----:B---3--:R-:W-:Y:S04]  /*32a0*/  STS.U16 [R20+UR11+0x4200], R75 ;  /* 0x0042004b14007988 */ /* 0x008fe8000800040b */
[----:B----4-:R-:W-:Y:S04]  /*32b0*/  STS.U16 [R20+UR11+0x4a00], R15 ;  /* 0x004a000f14007988 */ /* 0x010fe8000800040b */
[----:B-----5:R-:W-:Y:S04]  /*32c0*/  STS.U16 [R20+UR11+0x4c00], R17 ;  /* 0x004c001114007988 */ /* 0x020fe8000800040b */
[----:B------:R-:W-:Y:S04]  /*32d0*/  STS.U16 [R20+UR11+0x4400], R77 ;  /* 0x0044004d14007988 */ /* 0x000fe8000800040b */
[----:B------:R-:W-:Y:S04]  /*32e0*/  STS.U16 [R20+UR11+0x4600], R74 ;  /* 0x0046004a14007988 */ /* 0x000fe8000800040b */
[----:B------:R-:W-:Y:S04]  /*32f0*/  STS.U16 [R20+UR11+0x4800], R76 ;  /* 0x0048004c14007988 */ /* 0x000fe8000800040b */
[----:B------:R1:W-:Y:S01]  /*3300*/  STS.U16 [R20+UR11+0x4e00], R19 ;  /* 0x004e001314007988 */ /* 0x0003e2000800040b */
[----:B------:R-:W2:Y:S02]  /*3310*/  FENCE.VIEW.ASYNC.T ;  /* 0x00000000000073c6 */ /* 0x000ea40000000200 */
[----:B--2---:R-:W-:Y:S06]  /*3320*/  BAR.SYNC.DEFER_BLOCKING 0x0 ;  /* 0x0000000000007b1d */ /* 0x004fec0000010000 */
[----:B-1----:R-:W-:Y:S01]  /*3330*/  LDTM.16dp32bit_t0_t15.x16 R4, tmem[UR13] ;  /* 0x0000000d000479ee */ /* 0x002fe20008a00000 */
[----:B------:R-:W0:Y:S01]  /*3340*/  LDTM.16dp32bit_t16_t31.x16 R4, tmem[UR13+0x10] ;  /* 0x0000100d000479ee */ /* 0x000e220008a20000 */
[----:B------:R-:W-:Y:S01]  /*3350*/  NOP ;  /* 0x0000000000007918 */ /* 0x000fe20000000000 */
[C---:B0-----:R-:W-:Y:S01]  /*3360*/  FMUL R4, R57.reuse, R4 ;  /* 0x0000000439047220 */ /* 0x041fe20000400000 */
        /* <DEDUP_REMOVED lines=16> */
[----:B------:R0:W-:Y:S01]  /*3470*/  STTM.16dp32bit_t16_t31.x16 tmem[UR13+0x10], R4 ;  /* 0x00001004000079ed */ /* 0x0001e20008a2000d */
[----:B------:R-:W1:Y:S02]  /*3480*/  FENCE.VIEW.ASYNC.T ;  /* 0x00000000000073c6 */ /* 0x000e640000000200 */
[----:B-1----:R-:W-:Y:S06]  /*3490*/  BAR.SYNC.DEFER_BLOCKING 0x0 ;  /* 0x0000000000007b1d */ /* 0x002fec0000010000 */
[----:B------:R1:W-:Y:S06]  /*34a0*/  MEMBAR.ALL.CTA ;  /* 0x0000000000007992 */ /* 0x0003ec0000008000 */
[----:B-1----:R-:W1:Y:S02]  /*34b0*/  FENCE.VIEW.ASYNC.S ;  /* 0x00000000000073c6 */ /* 0x002e640000000000 */
[----:B-1----:R-:W-:Y:S06]  /*34c0*/  BAR.SYNC.DEFER_BLOCKING 0x0 ;  /* 0x0000000000007b1d */ /* 0x002fec0000010000 */
[----:B------:R-:W-:Y:S05]  /*34d0*/  BRA.U UP3, `(.L_x_19) ;  /* 0x0000000103387547 */ /* 0x000fea000b800000 */
[----:B------:R-:W-:Y:S01]  /*34e0*/  UIADD3 UR36, UPT, UPT, UR12, 0x48, URZ ;  /* 0x000000480c247890 */ /* 0x000fe2000fffe0ff */
[----:B------:R-:W-:Y:S01]  /*34f0*/  UMOV UR30, UR4 ;  /* 0x00000004001e7c82 */ /* 0x000fe20008000000 */
[----:B------:R-:W-:Y:S01]  /*3500*/  UMOV UR31, 0x80004020 ;  /* 0x80004020001f7882 */ /* 0x000fe20000000000 */
[----:B------:R-:W-:Y:S01]  /*3510*/  UMOV UR34, 0x0 ;  /* 0x0000000000227882 */ /* 0x000fe20000000000 */
[----:B------:R-:W-:Y:S01]  /*3520*/  UMOV UR35, 0x4100490 ;  /* 0x0410049000237882 */ /* 0x000fe20000000000 */
[----:B------:R-:W-:Y:S01]  /*3530*/  UMOV UR8, UR40 ;  /* 0x0000002800087c82 */ /* 0x000fe20008000000 */
[----:B------:R-:W-:Y:S01]  /*3540*/  UMOV UR9, URZ ;  /* 0x000000ff00097c82 */ /* 0x000fe20008000000 */
[----:B------:R-:W-:Y:S01]  /*3550*/  UMOV UR50, 0x0 ;  /* 0x0000000000327882 */ /* 0x000fe20000000000 */
[----:B------:R-:W-:Y:S01]  /*3560*/  UMOV UR51, 0x4100490 ;  /* 0x0410049000337882 */ /* 0x000fe20000000000 */
[----:B------:R1:W-:Y:S01]  /*3570*/  UTCHMMA tmem[UR20], gdesc[UR30], tmem[UR12], tmem[UR34], idesc[UR35], UPT ;  /* 0x00ff221e140079ea */ /* 0x0003e2000b80000c */
[----:B------:R-:W-:Y:S01]  /*3580*/  UMOV UR8, UR8 ;  /* 0x0000000800087c82 */ /* 0x000fe20008000000 */
[----:B------:R1:W-:Y:S01]  /*3590*/  UTCHMMA tmem[UR36], gdesc[UR22], tmem[UR12], tmem[UR50], idesc[UR51], UPT ;  /* 0x00ff3216240079ea */ /* 0x0003e2000b80000c */
[----:B------:R1:W-:Y:S01]  /*35a0*/  UTCBAR [UR8], URZ ;  /* 0x000000ff080073e9 */ /* 0x0003e200080000ff */
[----:B------:R-:W-:-:S02]  /*35b0*/  NOP ;  /* 0x0000000000007918 */ /* 0x000fc40000000000 */
.L_x_19:
[----:B------:R-:W-:Y:S01]  /*35c0*/  UIADD3 UR54, UP0, UPT, UR54, 0x20, URZ ;  /* 0x0000002036367890 */ /* 0x000fe2000ff1e0ff */
[----:B------:R-:W-:Y:S01]  /*35d0*/  FFMA R25, R57, R25, R58 ;  /* 0x0000001939197223 */ /* 0x000fe2000000003a */
[----:B------:R-:W-:Y:S01]  /*35e0*/  UIADD3 UR27, UPT, UPT, UR27, 0x1, URZ ;  /* 0x000000011b1b7890 */ /* 0x000fe2000fffe0ff */
[----:B------:R-:W-:Y:S01]  /*35f0*/  VIADD R47, R47, UR24 ;  /* 0x000000182f2f7c36 */ /* 0x000fe20008000000 */
[----:B------:R-:W-:Y:S01]  /*3600*/  UIADD3.X UR55, UPT, UPT, URZ, UR55, URZ, UP0, !UPT ;  /* 0x00000037ff377290 */ /* 0x000fe200087fe4ff */
[----:B0-----:R-:W-:Y:S01]  /*3610*/  IMAD.U32 R12, RZ, RZ, UR29 ;  /* 0x0000001dff0c7e24 */ /* 0x001fe2000f8e00ff */
[----:B------:R-:W-:Y:S01]  /*3620*/  UISETP.GE.U32.AND UP0, UPT, UR54, UR10, UPT ;  /* 0x0000000a3600728c */ /* 0x000fe2000bf06070 */
[----:B------:R-:W-:Y:S01]  /*3630*/  IMAD.MOV.U32 R57, RZ, RZ, R56 ;  /* 0x000000ffff397224 */ /* 0x000fe200078e0038 */
[----:B------:R-:W-:Y:S02]  /*3640*/  UISETP.GT.AND UP4, UPT, UR27, 0x1, UPT ;  /* 0x000000011b00788c */ /* 0x000fe4000bf84270 */
[----:B------:R-:W-:-:S02]  /*3650*/  UISETP.GE.U32.AND.EX UP0, UPT, UR55, URZ, UPT, UP0 ;  /* 0x000000ff3700728c */ /* 0x000fc4000bf06100 */
[----:B-1----:R-:W-:Y:S02]  /*3660*/  USEL UR8, URZ, 0x1, !UP4 ;  /* 0x00000001ff087887 */ /* 0x002fe4000e000000 */
[----:B------:R-:W-:Y:S02]  /*3670*/  UIADD3 UR39, UPT, UPT, UR25, UR39, URZ ;  /* 0x0000002719277290 */ /* 0x000fe4000fffe0ff */
[----:B------:R-:W-:Y:S02]  /*3680*/  USEL UR27, UR27, URZ, !UP4 ;  /* 0x000000ff1b1b7287 */ /* 0x000fe4000e000000 */
[----:B------:R-:W-:Y:S01]  /*3690*/  ULOP3.LUT UR6, UR6, UR8, URZ, 0x3c, !UPT ;  /* 0x0000000806067292 */ /* 0x000fe2000f8e3cff */
[----:B------:R-:W-:Y:S11]  /*36a0*/  BRA.U !UP0, `(.L_x_20) ;  /* 0xffffffed08b87547 */ /* 0x000ff6000b83ffff */
[----:B------:R-:W-:Y:S01]  /*36b0*/  UISETP.GE.AND UP0, UPT, UR38, 0x1, UPT ;  /* 0x000000012600788c */ /* 0x000fe2000bf06270 */
[----:B------:R-:W-:-:S08]  /*36c0*/  IMAD.MOV.U32 R57, RZ, RZ, R56 ;  /* 0x000000ffff397224 */ /* 0x000fd000078e0038 */
[----:B------:R-:W-:Y:S05]  /*36d0*/  BRA.U !UP0, `(.L_x_15) ;  /* 0x0000000108147547 */ /* 0x000fea000b800000 */
[----:B------:R-:W-:-:S06]  /*36e0*/  USHF.L.U32 UR4, UR29, 0x1f, URZ ;  /* 0x0000001f1d047899 */ /* 0x000fcc00080006ff */
[----:B------:R-:W-:-:S04]  /*36f0*/  IMAD.U32 R3, RZ, RZ, UR4 ;  /* 0x00000004ff037e24 */ /* 0x000fc8000f8e00ff */
[----:B------:R-:W0:Y:S02]  /*3700*/  SYNCS.PHASECHK.TRANS64.TRYWAIT P0, [UR40], R3 ;  /* 0x00000003ff0075a7 */ /* 0x000e240008001128 */
[----:B0-----:R-:W-:Y:S05]  /*3710*/  @!P0 BRA `(.L_x_21) ;  /* 0x0000001000788947 */ /* 0x001fea0003800000 */
.L_x_27:
[----:B------:R-:W-:-:S07]  /*3720*/  IMAD.MOV.U32 R57, RZ, RZ, R56 ;  /* 0x000000ffff397224 */ /* 0x000fce00078e0038 */
.L_x_15:
[----:B------:R-:W-:Y:S01]  /*3730*/  BAR.SYNC.DEFER_BLOCKING 0x0 ;  /* 0x0000000000007b1d */ /* 0x000fe20000010000 */
[C---:B------:R-:W-:Y:S01]  /*3740*/  LOP3.LUT P3, RZ, R0.reuse, 0xff, RZ, 0xc0, !PT ;  /* 0x000000ff00ff7812 */ /* 0x040fe2000786c0ff */
[C---:B------:R-:W-:Y:S01]  /*3750*/  IMAD.SHL.U32 R3, R0.reuse, 0x20, RZ ;  /* 0x0000002000037824 */ /* 0x040fe200078e00ff */
[----:B------:R-:W-:Y:S01]  /*3760*/  SHF.R.S32.HI R21, RZ, 0x5, R0 ;  /* 0x00000005ff157819 */ /* 0x000fe20000011400 */
[C---:B------:R-:W-:Y:S01]  /*3770*/  IMAD.SHL.U32 R20, R0.reuse, 0x10, RZ ;  /* 0x0000001000147824 */ /* 0x040fe200078e00ff */
[----:B------:R-:W-:Y:S01]  /*3780*/  FSETP.GT.AND P0, PT, |R25|, 8.50705917302346158658e+37, PT ;  /* 0x7e8000001900780b */ /* 0x000fe20003f04200 */
[C---:B------:R-:W-:Y:S01]  /*3790*/  IMAD.SHL.U32 R27, R0.reuse, 0x2, RZ ;  /* 0x00000002001b7824 */ /* 0x040fe200078e00ff */
[----:B------:R-:W-:Y:S01]  /*37a0*/  LOP3.LUT R3, R3, 0x300, RZ, 0xc0, !PT ;  /* 0x0000030003037812 */ /* 0x000fe200078ec0ff */
[C---:B------:R-:W-:Y:S01]  /*37b0*/  IMAD.SHL.U32 R24, R0.reuse, 0x80, RZ ;  /* 0x0000008000187824 */ /* 0x040fe200078e00ff */
[----:B------:R-:W-:Y:S01]  /*37c0*/  SGXT R21, R21, 0x1 ;  /* 0x000000011515781a */ /* 0x000fe20000000200 */
[----:B------:R-:W-:Y:S01]  /*37d0*/  IMAD.MOV.U32 R32, RZ, RZ, 0x3dc6b27f ;  /* 0x3dc6b27fff207424 */ /* 0x000fe200078e00ff */
[----:B------:R-:W-:Y:S01]  /*37e0*/  LOP3.LUT R22, R3, 0x870, R20, 0xf8, !PT ;  /* 0x0000087003167812 */ /* 0x000fe200078ef814 */
[----:B------:R-:W-:Y:S01]  /*37f0*/  IMAD.SHL.U32 R3, R0, 0x4, RZ ;  /* 0x0000000400037824 */ /* 0x000fe200078e00ff */
[C---:B------:R-:W-:Y:S01]  /*3800*/  FSETP.GEU.AND P2, PT, |R25|.reuse, 1.175494350822287508e-38, PT ;  /* 0x008000001900780b */ /* 0x040fe20003f4e200 */
[----:B------:R-:W1:Y:S01]  /*3810*/  LDCU.64 UR4, c[0x0][0x3e0] ;  /* 0x00007c00ff0477ac */ /* 0x000e620008000a00 */
[----:B------:R-:W-:Y:S01]  /*3820*/  LOP3.LUT R22, R22, 0x1040, R21, 0x78, !PT ;  /* 0x0000104016167812 */ /* 0x000fe200078e7815 */
[----:B------:R-:W-:Y:S01]  /*3830*/  FMUL R21, R25, 8388608 ;  /* 0x4b00000019157820 */ /* 0x000fe20000400000 */
[----:B------:R-:W-:-:S02]  /*3840*/  SHF.R.S32.HI R23, RZ, 0x2, R0 ;  /* 0x00000002ff177819 */ /* 0x000fc40000011400 */
[----:B------:R-:W-:Y:S02]  /*3850*/  FSETP.GEU.AND P1, PT, R25, 1.175494350822287508e-38, PT ;  /* 0x008000001900780b */ /* 0x000fe40003f2e000 */
[----:B------:R-:W-:Y:S02]  /*3860*/  LOP3.LUT R20, R20, 0x30, RZ, 0xc0, !PT ;  /* 0x0000003014147812 */ /* 0x000fe400078ec0ff */
[----:B------:R-:W-:Y:S01]  /*3870*/  SGXT R23, R23, 0x1 ;  /* 0x000000011717781a */ /* 0x000fe20000000200 */
[----:B------:R-:W2:Y:S02]  /*3880*/  @!P3 SYNCS.CCTL.IV [UR11+0x5000] ;  /* 0x00500000ff00b9b1 */ /* 0x000ea4000800000b */
[----:B--2---:R-:W-:Y:S01]  /*3890*/  BAR.SYNC.DEFER_BLOCKING 0x0 ;  /* 0x0000000000007b1d */ /* 0x004fe20000010000 */
[----:B------:R-:W-:Y:S02]  /*38a0*/  LOP3.LUT R26, R20, 0x3c0, R3, 0xf8, !PT ;  /* 0x000003c0141a7812 */ /* 0x000fe400078ef803 */
[----:B------:R-:W-:Y:S01]  /*38b0*/  FSEL R21, R21, R25, !P1 ;  /* 0x0000001915157208 */ /* 0x000fe20004800000 */
[----:B------:R-:W-:Y:S01]  /*38c0*/  @P0 FMUL R25, R25, 0.25 ;  /* 0x3e80000019190820 */ /* 0x000fe20000400000 */
[----:B------:R-:W-:-:S02]  /*38d0*/  LOP3.LUT R3, R27, 0x80, RZ, 0xc0, !PT ;  /* 0x000000801b037812 */ /* 0x000fc400078ec0ff */
[----:B------:R-:W-:Y:S01]  /*38e0*/  LOP3.LUT R24, R24, 0x400, RZ, 0xc0, !PT ;  /* 0x0000040018187812 */ /* 0x000fe200078ec0ff */
[----:B0--3--:R-:W-:Y:S01]  /*38f0*/  LDTM.16dp32bit_t0_t15.x16 R4, tmem[UR13] ;  /* 0x0000000d000479ee */ /* 0x009fe20008a00000 */
[----:B------:R-:W0:Y:S01]  /*3900*/  LDTM.16dp32bit_t16_t31.x16 R4, tmem[UR13+0x10] ;  /* 0x0000100d000479ee */ /* 0x000e220008a20000 */
[----:B------:R-:W-:Y:S01]  /*3910*/  LOP3.LUT R23, R26, 0x1040, R23, 0x78, !PT ;  /* 0x000010401a177812 */ /* 0x000fe200078e7817 */
[----:B------:R-:W-:Y:S01]  /*3920*/  @!P2 FMUL R25, R25, 16777216 ;  /* 0x4b8000001919a820 */ /* 0x000fe20000400000 */
[----:B------:R-:W-:Y:S01]  /*3930*/  IADD3 R30, PT, PT, R22, UR11, R3 ;  /* 0x0000000b161e7c10 */ /* 0x000fe2000fffe003 */
[----:B------:R-:W-:Y:S01]  /*3940*/  VIADD R22, R21, 0xc0cafb0d ;  /* 0xc0cafb0d15167836 */ /* 0x000fe20000000000 */
[----:B------:R-:W-:Y:S01]  /*3950*/  IADD3 R3, PT, PT, R23, UR11, R24 ;  /* 0x0000000b17037c10 */ /* 0x000fe2000fffe018 */
[----:B-1----:R-:W-:Y:S01]  /*3960*/  UIMAD UR4, UR7, UR4, URZ ;  /* 0x00000004070472a4 */ /* 0x002fe2000f8e02ff */
[----:B------:R-:W1:Y:S02]  /*3970*/  MUFU.RCP R24, R25 ;  /* 0x0000001900187308 */ /* 0x000e640000001000 */
[----:B------:R-:W-:-:S05]  /*3980*/  LOP3.LUT R22, R22, 0xff800000, RZ, 0xc0, !PT ;  /* 0xff80000016167812 */ /* 0x000fca00078ec0ff */
[----:B------:R-:W-:Y:S01]  /*3990*/  IMAD.IADD R23, R21, 0x1, -R22 ;  /* 0x0000000115177824 */ /* 0x000fe200078e0a16 */
[----:B------:R-:W-:Y:S01]  /*39a0*/  I2FP.F32.S32 R22, R22 ;  /* 0x0000001600167245 */ /* 0x000fe20000201400 */
[----:B------:R-:W2:Y:S01]  /*39b0*/  @!P3 SYNCS.CCTL.IV [UR11+0x5008] ;  /* 0x00500800ff00b9b1 */ /* 0x000ea2000800000b */
[----:B------:R-:W-:Y:S01]  /*39c0*/  NOP ;  /* 0x0000000000007918 */ /* 0x000fe20000000000 */
[----:B------:R-:W-:Y:S01]  /*39d0*/  FADD R23, R23, -1 ;  /* 0xbf80000017177421 */ /* 0x000fe20000000000 */
[----:B0-----:R-:W-:Y:S01]  /*39e0*/  @P0 FMUL R16, R16, 0.25 ;  /* 0x3e80000010100820 */ /* 0x001fe20000400000 */
[----:B------:R-:W-:Y:S01]  /*39f0*/  @P0 FMUL R17, R17, 0.25 ;  /* 0x3e80000011110820 */ /* 0x000fe20000400000 */
        /* <DEDUP_REMOVED lines=14> */
[----:B------:R-:W-:Y:S01]  /*3ae0*/  @!P2 FMUL R16, R16, 16777216 ;  /* 0x4b8000001010a820 */ /* 0x000fe20000400000 */
        /* <DEDUP_REMOVED lines=15> */
[C---:B-1----:R-:W-:Y:S01]  /*3be0*/  FMUL R29, R24.reuse, R16 ;  /* 0x00000010181d7220 */ /* 0x042fe20000400000 */
        /* <DEDUP_REMOVED lines=14> */
[----:B------:R-:W-:Y:S01]  /*3cd0*/  FMUL R24, R24, R19 ;  /* 0x0000001318187220 */ /* 0x000fe20000400000 */
[C---:B------:R-:W-:Y:S01]  /*3ce0*/  FFMA.FTZ R4, R23.reuse, R32, -0.16845393180847167969 ;  /* 0xbe2c7f3017047423 */ /* 0x040fe20000010020 */
[----:B------:R-:W-:Y:S01]  /*3cf0*/  F2FP.BF16.F32.PACK_AB R8, R8, R25 ;  /* 0x000000190808723e */ /* 0x000fe200000010ff */
[----:B------:R-:W0:Y:S01]  /*3d00*/  LDC.64 R18, c[0x0][0x398] ;  /* 0x0000e600ff127b82 */ /* 0x000e220000000a00 */
[----:B------:R-:W-:Y:S01]  /*3d10*/  F2FP.BF16.F32.PACK_AB R9, R26, R5 ;  /* 0x000000051a09723e */ /* 0x000fe200000010ff */
[----:B------:R-:W-:Y:S01]  /*3d20*/  FFMA.FTZ R4, R23, R4, 0.1716887056827545166 ;  /* 0x3e2fcf2a17047423 */ /* 0x000fe20000010004 */
[----:B------:R-:W-:-:S02]  /*3d30*/  F2FP.BF16.F32.PACK_AB R10, R27, R6 ;  /* 0x000000061b0a723e */ /* 0x000fc400000010ff */
[----:B------:R-:W-:Y:S01]  /*3d40*/  F2FP.BF16.F32.PACK_AB R11, R28, R7 ;  /* 0x000000071c0b723e */ /* 0x000fe200000010ff */
[----:B------:R-:W-:Y:S01]  /*3d50*/  FFMA.FTZ R4, R23, R4, -0.17900948226451873779 ;  /* 0xbe374e4317047423 */ /* 0x000fe20000010004 */
[----:B------:R-:W-:Y:S02]  /*3d60*/  F2FP.BF16.F32.PACK_AB R12, R29, R12 ;  /* 0x0000000c1d0c723e */ /* 0x000fe400000010ff */
[----:B------:R-:W-:Y:S01]  /*3d70*/  F2FP.BF16.F32.PACK_AB R13, R16, R13 ;  /* 0x0000000d100d723e */ /* 0x000fe200000010ff */
[----:B--2---:R1:W-:Y:S01]  /*3d80*/  STSM.16.M88.4 [R30], R8 ;  /* 0x000000081e007844 */ /* 0x0043e20000000200 */
[----:B------:R-:W-:Y:S01]  /*3d90*/  F2FP.BF16.F32.PACK_AB R14, R17, R14 ;  /* 0x0000000e110e723e */ /* 0x000fe200000010ff */
[----:B------:R-:W-:Y:S01]  /*3da0*/  FFMA.FTZ R4, R23, R4, 0.20512372255325317383 ;  /* 0x3e520bf417047423 */ /* 0x000fe20000010004 */
[----:B------:R-:W-:Y:S01]  /*3db0*/  F2FP.BF16.F32.PACK_AB R15, R24, R15 ;  /* 0x0000000f180f723e */ /* 0x000fe200000010ff */
[----:B------:R-:W2:Y:S01]  /*3dc0*/  LDC R16, c[0x0][0x3e8] ;  /* 0x0000fa00ff107b82 */ /* 0x000ea20000000800 */
[----:B------:R-:W-:Y:S01]  /*3dd0*/  ISETP.GE.U32.AND P0, PT, R21, 0x7f800000, PT ;  /* 0x7f8000001500780c */ /* 0x000fe20003f06070 */
[C---:B------:R-:W-:Y:S01]  /*3de0*/  FFMA.FTZ R4, R23.reuse, R4, -0.24046532809734344482 ;  /* 0xbe763c8b17047423 */ /* 0x040fe20000010004 */
[----:B------:R-:W-:Y:S01]  /*3df0*/  FSEL R17, RZ, -23, P1 ;  /* 0xc1b80000ff117808 */ /* 0x000fe20000800000 */
[----:B------:R3:W-:Y:S04]  /*3e00*/  STSM.16.M88.4 [R30+0x400], R12 ;  /* 0x0004000c1e007844 */ /* 0x0007e80000000200 */
[----:B------:R-:W-:Y:S01]  /*3e10*/  BAR.SYNC.DEFER_BLOCKING 0x0 ;  /* 0x0000000000007b1d */ /* 0x000fe20000010000 */
[----:B------:R-:W-:Y:S01]  /*3e20*/  FFMA.FTZ R4, R23, R4, 0.28857114911079406738 ;  /* 0x3e93bf9917047423 */ /* 0x000fe20000010004 */
[----:B------:R-:W-:Y:S01]  /*3e30*/  FFMA.FTZ R17, R22, 1.1920928955078125e-07, R17 ;  /* 0x3400000016117823 */ /* 0x000fe20000010011 */
[----:B------:R-:W-:Y:S01]  /*3e40*/  FSETP.NEU.AND P1, PT, R21, RZ, PT ;  /* 0x000000ff1500720b */ /* 0x000fe20003f2d000 */
[----:B-1----:R-:W-:-:S02]  /*3e50*/  IMAD R8, R2, UR5, RZ ;  /* 0x0000000502087c24 */ /* 0x002fc4000f8e02ff */
[C---:B------:R-:W-:Y:S01]  /*3e60*/  FFMA.FTZ R4, R23.reuse, R4, -0.36067417263984680176 ;  /* 0xbeb8aa4917047423 */ /* 0x040fe20000010004 */
[----:B------:R-:W-:Y:S01]  /*3e70*/  USHF.L.U32 UR5, UR4, 0x1, URZ ;  /* 0x0000000104057899 */ /* 0x000fe200080006ff */
[--C-:B------:R-:W-:Y:S01]  /*3e80*/  SHF.R.U32.HI R11, RZ, 0x6, R0.reuse ;  /* 0x00000006ff0b7819 */ /* 0x100fe20000011600 */
[C---:B------:R-:W-:Y:S02]  /*3e90*/  IMAD.SHL.U32 R9, R8.reuse, 0x2, RZ ;  /* 0x0000000208097824 */ /* 0x040fe400078e00ff */
[----:B------:R-:W-:Y:S01]  /*3ea0*/  FFMA.FTZ R4, R23, R4, 0.48089820146560668945 ;  /* 0x3ef6384a17047423 */ /* 0x000fe20000010004 */
[----:B------:R-:W-:Y:S01]  /*3eb0*/  SHF.R.U32.HI R10, RZ, 0x2, R0 ;  /* 0x00000002ff0a7819 */ /* 0x000fe20000011600 */
[----:B------:R-:W-:Y:S01]  /*3ec0*/  IMAD.HI R8, R8, 0x2, RZ ;  /* 0x0000000208087827 */ /* 0x000fe200078e02ff */
[----:B------:R-:W-:-:S03]  /*3ed0*/  SGXT.U32 R11, R11, 0x2 ;  /* 0x000000020b0b781a */ /* 0x000fc60000000000 */
[----:B------:R-:W-:Y:S01]  /*3ee0*/  FFMA.FTZ R24, R23, R4, -0.72134751081466674805 ;  /* 0xbf38aa3b17187423 */ /* 0x000fe20000010004 */
[----:B0-----:R-:W-:Y:S01]  /*3ef0*/  IADD3 R18, P2, P3, R9, UR5, R18 ;  /* 0x0000000509127c10 */ /* 0x001fe2000fb5e012 */
[----:B------:R-:W-:Y:S01]  /*3f00*/  UIMAD.WIDE UR4, UR4, 0x2, URZ ;  /* 0x00000002040478a5 */ /* 0x000fe2000f8e02ff */
[----:B------:R-:W-:Y:S01]  /*3f10*/  LOP3.LUT R9, R10, 0x38, RZ, 0xc0, !PT ;  /* 0x000000380a097812 */ /* 0x000fe200078ec0ff */
[----:B------:R-:W-:Y:S01]  /*3f20*/  FMUL R24, R23, R24 ;  /* 0x0000001817187220 */ /* 0x000fe20000400000 */
[----:B------:R-:W-:Y:S02]  /*3f30*/  @P0 IMAD.MOV.U32 R10, RZ, RZ, 0x7f800000 ;  /* 0x7f800000ff0a0424 */ /* 0x000fe400078e00ff */
[----:B---3--:R-:W-:Y:S01]  /*3f40*/  LOP3.LUT R12, R9, 0x1f, R0, 0xf8, !PT ;  /* 0x0000001f090c7812 */ /* 0x008fe200078ef800 */
[----:B------:R-:W-:Y:S01]  /*3f50*/  FMUL R24, R23, R24 ;  /* 0x0000001817187220 */ /* 0x000fe20000400000 */
[----:B--2---:R-:W-:Y:S01]  /*3f60*/  IMAD R9, R11, R16, RZ ;  /* 0x000000100b097224 */ /* 0x004fe200078e02ff */
[----:B------:R-:W-:Y:S01]  /*3f70*/  IADD3.X R30, PT, PT, R8, UR5, R19, P2, P3 ;  /* 0x00000005081e7c10 */ /* 0x000fe200097e6413 */
[----:B------:R-:W0:Y:S01]  /*3f80*/  LDSM.16.M88.4 R4, [R3] ;  /* 0x000000000304783b */ /* 0x000e220000000200 */
[----:B------:R-:W-:Y:S01]  /*3f90*/  FFMA.FTZ R24, R23, 1.4426950216293334961, R24 ;  /* 0x3fb8aa3b17187823 */ /* 0x000fe20000010018 */
[----:B------:R-:W-:Y:S01]  /*3fa0*/  IMAD R11, R16, 0x4, R9 ;  /* 0x00000004100b7824 */ /* 0x000fe200078e0209 */
[----:B------:R-:W1:Y:S01]  /*3fb0*/  LDCU UR4, c[0x0][0x3ec] ;  /* 0x00007d80ff0477ac */ /* 0x000e620008000800 */
[----:B------:R-:W-:Y:S01]  /*3fc0*/  LOP3.LUT R0, R0, 0xff, RZ, 0xc0, !PT ;  /* 0x000000ff00007812 */ /* 0x000fe200078ec0ff */
[----:B------:R-:W-:Y:S01]  /*3fd0*/  FADD R17, R17, R24 ;  /* 0x0000001811117221 */ /* 0x000fe20000000000 */
[----:B------:R-:W-:Y:S01]  /*3fe0*/  @P0 FFMA.FTZ R17, R21, R10, +INF ;  /* 0x7f80000015110423 */ /* 0x000fe2000001000a */
[C---:B------:R-:W-:Y:S01]  /*3ff0*/  IMAD.SHL.U32 R10, R12.reuse, 0x8, RZ ;  /* 0x000000080c0a7824 */ /* 0x040fe200078e00ff */
[----:B------:R-:W-:Y:S01]  /*4000*/  LEA R14, P0, R9, R18, 0x1 ;  /* 0x00000012090e7211 */ /* 0x000fe200078008ff */
[----:B------:R-:W-:-:S02]  /*4010*/  IMAD.SHL.U32 R12, R12, 0x10, RZ ;  /* 0x000000100c0c7824 */ /* 0x000fc400078e00ff */
[----:B------:R-:W-:Y:S02]  /*4020*/  FSEL R8, R17, -INF , P1 ;  /* 0xff80000011087808 */ /* 0x000fe40000800000 */
[----:B------:R-:W-:Y:S01]  /*4030*/  LEA.HI.X.SX32 R15, R9, R30, 0x1, P0 ;  /* 0x0000001e090f7211 */ /* 0x000fe200000f0eff */
[----:B------:R-:W-:Y:S01]  /*4040*/  IMAD R9, R16, 0x4, R11 ;  /* 0x0000000410097824 */ /* 0x000fe200078e020b */
[----:B------:R-:W-:Y:S01]  /*4050*/  LOP3.LUT R13, R10, 0xc0, RZ, 0xc0, !PT ;  /* 0x000000c00a0d7812 */ /* 0x000fe200078ec0ff */
[----:B------:R-:W-:Y:S01]  /*4060*/  FFMA R57, R8, 0.69314718246459960938, R57 ;  /* 0x3f31721808397823 */ /* 0x000fe20000000039 */
[-C--:B------:R-:W-:Y:S02]  /*4070*/  LEA R22, P1, R11, R18.reuse, 0x1 ;  /* 0x000000120b167211 */ /* 0x080fe400078208ff */
[----:B------:R-:W-:Y:S01]  /*4080*/  IADD3 R28, PT, PT, R13, UR11, R20 ;  /* 0x0000000b0d1c7c10 */ /* 0x000fe2000fffe014 */
[C---:B------:R-:W-:Y:S01]  /*4090*/  IMAD R13, R16.reuse, 0x4, R9 ;  /* 0x00000004100d7824 */ /* 0x040fe200078e0209 */
[----:B------:R-:W-:Y:S01]  /*40a0*/  LEA R20, P0, R9, R18, 0x1 ;  /* 0x0000001209147211 */ /* 0x000fe200078008ff */
[----:B-1----:R-:W-:Y:S01]  /*40b0*/  UIMAD UR4, UR7, UR4, URZ ;  /* 0x00000004070472a4 */ /* 0x002fe2000f8e02ff */
[-C--:B------:R-:W-:Y:S01]  /*40c0*/  LEA.HI.X.SX32 R23, R11, R30.reuse, 0x1, P1 ;  /* 0x0000001e0b177211 */ /* 0x080fe200008f0eff */
[----:B------:R-:W-:Y:S01]  /*40d0*/  IMAD R17, R16, 0x4, R13 ;  /* 0x0000000410117824 */ /* 0x000fe200078e020d */
[----:B------:R-:W-:Y:S01]  /*40e0*/  LEA.HI.X.SX32 R21, R9, R30, 0x1, P0 ;  /* 0x0000001e09157211 */ /* 0x000fe200000f0eff */
[----:B------:R-:W-:Y:S01]  /*40f0*/  USHF.L.U32 UR6, UR4, 0x2, URZ ;  /* 0x0000000204067899 */ /* 0x000fe200080006ff */
[C---:B------:R-:W-:Y:S01]  /*4100*/  LEA R24, P0, R13.reuse, R18, 0x1 ;  /* 0x000000120d187211 */ /* 0x040fe200078008ff */
[----:B------:R1:W2:Y:S01]  /*4110*/  LDSM.16.M88.4 R8, [R3+0x800] ;  /* 0x000800000308783b */ /* 0x0002a20000000200 */
[----:B------:R-:W-:Y:S01]  /*4120*/  LOP3.LUT R12, R12, 0xf0, RZ, 0xc0, !PT ;  /* 0x000000f00c0c7812 */ /* 0x000fe200078ec0ff */
[----:B------:R-:W-:Y:S01]  /*4130*/  UIMAD.WIDE UR4, UR4, 0x4, URZ ;  /* 0x00000004040478a5 */ /* 0x000fe2000f8e02ff */
[----:B------:R-:W-:Y:S01]  /*4140*/  LEA.HI.X.SX32 R25, R13, R30, 0x1, P0 ;  /* 0x0000001e0d197211 */ /* 0x000fe200000f0eff */
[----:B------:R-:W-:Y:S01]  /*4150*/  IMAD R13, R16, 0x4, R17 ;  /* 0x00000004100d7824 */ /* 0x000fe200078e0211 */
[----:B------:R-:W-:-:S04]  /*4160*/  LEA R26, P0, R17, R18, 0x1 ;  /* 0x00000012111a7211 */ /* 0x000fc800078008ff */
[----:B------:R-:W-:Y:S01]  /*4170*/  LEA.HI.X.SX32 R27, R17, R30, 0x1, P0 ;  /* 0x0000001e111b7211 */ /* 0x000fe200000f0eff */
[C---:B------:R-:W-:Y:S01]  /*4180*/  IMAD R17, R16.reuse, 0x4, R13 ;  /* 0x0000000410117824 */ /* 0x040fe200078e020d */
[----:B0-----:R0:W-:Y:S01]  /*4190*/  STG.E.U16 desc[UR32][R14.64], R4 ;  /* 0x000000040e007986 */ /* 0x0011e2000c101520 */
[----:B------:R-:W-:Y:S02]  /*41a0*/  PRMT R19, R5, 0x7632, R19 ;  /* 0x0000763205137816 */ /* 0x000fe40000000013 */
[----:B-1----:R-:W-:Y:S01]  /*41b0*/  IMAD R3, R16, 0x4, R17 ;  /* 0x0000000410037824 */ /* 0x002fe200078e0211 */
[----:B0-----:R-:W-:Y:S02]  /*41c0*/  PRMT R15, R4, 0x7632, R15 ;  /* 0x00007632040f7816 */ /* 0x001fe4000000000f */
[----:B------:R-:W-:-:S03]  /*41d0*/  LEA R14, P0, R13, R18, 0x1 ;  /* 0x000000120d0e7211 */ /* 0x000fc600078008ff */
[----:B------:R0:W-:Y:S04]  /*41e0*/  STG.E.U16 desc[UR32][R22.64], R15 ;  /* 0x0000000f16007986 */ /* 0x0001e8000c101520 */
[----:B------:R1:W-:Y:S04]  /*41f0*/  STG.E.U16 desc[UR32][R20.64], R5 ;  /* 0x0000000514007986 */ /* 0x0003e8000c101520 */
[----:B------:R3:W-:Y:S01]  /*4200*/  STG.E.U16 desc[UR32][R24.64], R19 ;  /* 0x0000001318007986 */ /* 0x0007e2000c101520 */
[----:B0-----:R-:W-:Y:S01]  /*4210*/  LEA.HI.X.SX32 R15, R13, R30, 0x1, P0 ;  /* 0x0000001e0d0f7211 */ /* 0x001fe200000f0eff */
[----:B------:R-:W-:Y:S01]  /*4220*/  IMAD R13, R16, 0x4, R3 ;  /* 0x00000004100d7824 */ /* 0x000fe200078e0203 */
[----:B------:R-:W-:Y:S01]  /*4230*/  LEA R22, P0, R17, R18, 0x1 ;  /* 0x0000001211167211 */ /* 0x000fe200078008ff */
[----:B------:R-:W-:Y:S01]  /*4240*/  STG.E.U16 desc[UR32][R26.64], R6 ;  /* 0x000000061a007986 */ /* 0x000fe2000c101520 */
[----:B-1----:R-:W-:-:S02]  /*4250*/  PRMT R5, R6, 0x7632, R5 ;  /* 0x0000763206057816 */ /* 0x002fc40000000005 */
[----:B------:R-:W-:Y:S01]  /*4260*/  LEA.HI.X.SX32 R23, R17, R30, 0x1, P0 ;  /* 0x0000001e11177211 */ /* 0x000fe200000f0eff */
[C---:B------:R-:W-:Y:S01]  /*4270*/  IMAD R17, R16.reuse, 0x4, R13 ;  /* 0x0000000410117824 */ /* 0x040fe200078e020d */
[C---:B------:R-:W-:Y:S01]  /*4280*/  LEA R4, P0, R3.reuse, R18, 0x1 ;  /* 0x0000001203047211 */ /* 0x040fe200078008ff */
[----:B------:R0:W-:Y:S02]  /*4290*/  STG.E.U16 desc[UR32][R14.64], R5 ;  /* 0x000000050e007986 */ /* 0x0001e4000c101520 */
[C---:B---3--:R-:W-:Y:S02]  /*42a0*/  IMAD R19, R16.reuse, 0x4, R17 ;  /* 0x0000000410137824 */ /* 0x048fe400078e0211 */
[----:B------:R1:W-:Y:S01]  /*42b0*/  STG.E.U16 desc[UR32][R22.64], R7 ;  /* 0x0000000716007986 */ /* 0x0003e2000c101520 */
[----:B0-----:R-:W-:Y:S01]  /*42c0*/  LEA.HI.X.SX32 R5, R3, R30, 0x1, P0 ;  /* 0x0000001e03057211 */ /* 0x001fe200000f0eff */
[----:B------:R-:W-:Y:S01]  /*42d0*/  IMAD R3, R16, 0x4, R19 ;  /* 0x0000000410037824 */ /* 0x000fe200078e0213 */
[----:B------:R-:W-:-:S02]  /*42e0*/  LEA R20, P0, R13, R18, 0x1 ;  /* 0x000000120d147211 */ /* 0x000fc400078008ff */
[----:B------:R-:W-:Y:S01]  /*42f0*/  PRMT R15, R7, 0x7632, R15 ;  /* 0x00007632070f7816 */ /* 0x000fe2000000000f */
[C---:B------:R-:W-:Y:S01]  /*4300*/  IMAD R29, R16.reuse, 0x4, R3 ;  /* 0x00000004101d7824 */ /* 0x040fe200078e0203 */
[----:B------:R-:W-:Y:S02]  /*4310*/  LEA.HI.X.SX32 R21, R13, R30, 0x1, P0 ;  /* 0x0000001e0d157211 */ /* 0x000fe400000f0eff */
[-C--:B------:R-:W-:Y:S01]  /*4320*/  LEA R26, P2, R3, R18.reuse, 0x1 ;  /* 0x00000012031a7211 */ /* 0x080fe200078408ff */
[C---:B------:R-:W-:Y:S01]  /*4330*/  IMAD R13, R16.reuse, 0x4, R29 ;  /* 0x00000004100d7824 */ /* 0x040fe200078e021d */
[-C--:B------:R-:W-:Y:S01]  /*4340*/  LEA R14, P1, R19, R18.reuse, 0x1 ;  /* 0x00000012130e7211 */ /* 0x080fe200078208ff */
[----:B------:R0:W-:Y:S01]  /*4350*/  STG.E.U16 desc[UR32][R4.64], R15 ;  /* 0x0000000f04007986 */ /* 0x0001e2000c101520 */
[----:B------:R-:W-:Y:S01]  /*4360*/  LEA R24, P0, R17, R18, 0x1 ;  /* 0x0000001211187211 */ /* 0x000fe200078008ff */
[C---:B------:R-:W-:Y:S01]  /*4370*/  IMAD R31, R16.reuse, 0x4, R13 ;  /* 0x00000004101f7824 */ /* 0x040fe200078e020d */
[-C--:B------:R-:W-:Y:S01]  /*4380*/  LEA.HI.X.SX32 R27, R3, R30.reuse, 0x1, P2 ;  /* 0x0000001e031b7211 */ /* 0x080fe200010f0eff */
[----:B--2---:R-:W-:Y:S01]  /*4390*/  STG.E.U16 desc[UR32][R20.64], R8 ;  /* 0x0000000814007986 */ /* 0x004fe2000c101520 */
[----:B------:R-:W-:Y:S01]  /*43a0*/  LEA.HI.X.SX32 R25, R17, R30, 0x1, P0 ;  /* 0x0000001e11197211 */ /* 0x000fe200000f0eff */
[----:B------:R-:W-:Y:S01]  /*43b0*/  IMAD R3, R16, 0x4, R31 ;  /* 0x0000000410037824 */ /* 0x000fe200078e021f */
[----:B------:R-:W-:-:S02]  /*43c0*/  LEA R16, P2, R31, R18, 0x1 ;  /* 0x000000121f107211 */ /* 0x000fc400078408ff */
[----:B-1----:R-:W-:Y:S02]  /*43d0*/  PRMT R23, R8, 0x7632, R23 ;  /* 0x0000763208177816 */ /* 0x002fe40000000017 */
[-C--:B------:R-:W-:Y:S02]  /*43e0*/  LEA.HI.X.SX32 R17, R31, R30.reuse, 0x1, P2 ;  /* 0x0000001e1f117211 */ /* 0x080fe400010f0eff */
[----:B0-----:R-:W-:Y:S01]  /*43f0*/  LEA.HI.X.SX32 R15, R19, R30, 0x1, P1 ;  /* 0x0000001e130f7211 */ /* 0x001fe200008f0eff */
[----:B------:R-:W-:Y:S01]  /*4400*/  STG.E.U16 desc[UR32][R24.64], R23 ;  /* 0x0000001718007986 */ /* 0x000fe2000c101520 */
[-C--:B------:R-:W-:Y:S02]  /*4410*/  LEA R6, P1, R13, R18.reuse, 0x1 ;  /* 0x000000120d067211 */ /* 0x080fe400078208ff */
[-C--:B------:R-:W-:Y:S01]  /*4420*/  LEA R4, P0, R29, R18.reuse, 0x1 ;  /* 0x000000121d047211 */ /* 0x080fe200078008ff */
[----:B------:R-:W-:Y:S01]  /*4430*/  STG.E.U16 desc[UR32][R14.64], R9 ;  /* 0x000000090e007986 */ /* 0x000fe2000c101520 */
[----:B------:R-:W-:-:S02]  /*4440*/  LEA R18, P3, R3, R18, 0x1 ;  /* 0x0000001203127211 */ /* 0x000fc400078608ff */
[-C--:B------:R-:W-:Y:S02]  /*4450*/  LEA.HI.X.SX32 R7, R13, R30.reuse, 0x1, P1 ;  /* 0x0000001e0d077211 */ /* 0x080fe400008f0eff */
[----:B------:R-:W-:Y:S02]  /*4460*/  PRMT R13, R9, 0x7632, R13 ;  /* 0x00007632090d7816 */ /* 0x000fe4000000000d */
[-C--:B------:R-:W-:Y:S02]  /*4470*/  LEA.HI.X.SX32 R5, R29, R30.reuse, 0x1, P0 ;  /* 0x0000001e1d057211 */ /* 0x080fe400000f0eff */
[----:B------:R-:W-:Y:S01]  /*4480*/  LEA.HI.X.SX32 R19, R3, R30, 0x1, P3 ;  /* 0x0000001e03137211 */ /* 0x000fe200018f0eff */
[----:B------:R-:W-:Y:S01]  /*4490*/  STG.E.U16 desc[UR32][R26.64], R13 ;  /* 0x0000000d1a007986 */ /* 0x000fe2000c101520 */
[----:B------:R-:W-:Y:S02]  /*44a0*/  PRMT R3, R10, 0x7632, R3 ;  /* 0x000076320a037816 */ /* 0x000fe40000000003 */
[----:B------:R-:W-:Y:S01]  /*44b0*/  ISETP.GE.U32.AND P0, PT, R0, 0x40, PT ;  /* 0x000000400000780c */ /* 0x000fe20003f06070 */
[----:B------:R0:W-:Y:S01]  /*44c0*/  STG.E.U16 desc[UR32][R4.64], R10 ;  /* 0x0000000a04007986 */ /* 0x0001e2000c101520 */
[----:B------:R-:W-:-:S03]  /*44d0*/  IMAD.HI R0, R2, 0x4, RZ ;  /* 0x0000000402007827 */ /* 0x000fc600078e02ff */
[----:B------:R1:W-:Y:S04]  /*44e0*/  STG.E.U16 desc[UR32][R6.64], R3 ;  /* 0x0000000306007986 */ /* 0x0003e8000c101520 */
[----:B------:R-:W-:Y:S01]  /*44f0*/  STG.E.U16 desc[UR32][R16.64], R11 ;  /* 0x0000000b10007986 */ /* 0x000fe2000c101520 */
[----:B0-----:R-:W0:Y:S01]  /*4500*/  LDC.64 R4, c[0x0][0x3a0] ;  /* 0x0000e800ff047b82 */ /* 0x001e220000000a00 */
[----:B-1----:R-:W-:Y:S01]  /*4510*/  PRMT R7, R11, 0x7632, R7 ;  /* 0x000076320b077816 */ /* 0x002fe20000000007 */
[----:B------:R-:W-:-:S04]  /*4520*/  IMAD.SHL.U32 R3, R2, 0x4, RZ ;  /* 0x0000000402037824 */ /* 0x000fc800078e00ff */
[----:B------:R-:W-:Y:S02]  /*4530*/  STG.E.U16 desc[UR32][R18.64], R7 ;  /* 0x0000000712007986 */ /* 0x000fe4000c101520 */
[----:B------:R-:W-:Y:S01]  /*4540*/  BAR.SYNC.DEFER_BLOCKING 0x0 ;  /* 0x0000000000007b1d */ /* 0x000fe20000010000 */
[----:B0-----:R-:W-:-:S04]  /*4550*/  IADD3 R2, P1, P2, R3, UR6, R4 ;  /* 0x0000000603027c10 */ /* 0x001fc8000fa3e004 */
[----:B------:R-:W-:Y:S01]  /*4560*/  IADD3.X R3, PT, PT, R0, UR5, R5, P1, P2 ;  /* 0x0000000500037c10 */ /* 0x000fe20008fe4405 */
[----:B------:R-:W-:Y:S02]  /*4570*/  STSM.16.M88 [R28], R57 ;  /* 0x000000391c007844 */ /* 0x000fe40000000000 */
[----:B------:R-:W-:Y:S06]  /*4580*/  BAR.SYNC.DEFER_BLOCKING 0x0 ;  /* 0x0000000000007b1d */ /* 0x000fec0000010000 */
[----:B------:R-:W0:Y:S04]  /*4590*/  LDSM.16.M88 R9, [R12+UR11] ;  /* 0x0000000b0c09783b */ /* 0x000e280008000000 */
[----:B0-----:R0:W-:Y:S01]  /*45a0*/  @!P0 STG.E desc[UR32][R2.64], R9 ;  /* 0x0000000902008986 */ /* 0x0011e2000c101920 */
[----:B------:R-:W-:Y:S06]  /*45b0*/  BAR.SYNC.DEFER_BLOCKING 0x0 ;  /* 0x0000000000007b1d */ /* 0x000fec0000010000 */
[----:B------:R-:W-:Y:S05]  /*45c0*/  BRA.U UP1, `(.L_x_22) ;  /* 0x0000000101a07547 */ /* 0x000fea000b800000 */
[----:B------:R-:W1:Y:S01]  /*45d0*/  S2UR UR5, SR_CgaCtaId ;  /* 0x00000000000579c3 */ /* 0x000e620000008800 */
[----:B------:R-:W-:Y:S01]  /*45e0*/  NOP ;  /* 0x0000000000007918 */ /* 0x000fe20000000000 */
[----:B------:R-:W-:Y:S01]  /*45f0*/  UMOV UR4, 0x50 ;  /* 0x0000005000047882 */ /* 0x000fe20000000000 */
[----:B------:R-:W-:Y:S02]  /*4600*/  IMAD.U32 R0, RZ, RZ, UR12 ;  /* 0x0000000cff007e24 */ /* 0x000fe4000f8e00ff */
[----:B0-----:R-:W-:Y:S02]  /*4610*/  IMAD.MOV.U32 R3, RZ, RZ, 0xf ;  /* 0x0000000fff037424 */ /* 0x001fe400078e00ff */
[----:B------:R-:W-:Y:S01]  /*4620*/  IMAD.MOV.U32 R7, RZ, RZ, 0x1 ;  /* 0x00000001ff077424 */ /* 0x000fe200078e00ff */
[----:B------:R-:W-:-:S04]  /*4630*/  LOP3.LUT R0, R0, 0xffff, RZ, 0xc0, !PT ;  /* 0x0000ffff00007812 */ /* 0x000fc800078ec0ff */
[----:B------:R-:W-:-:S05]  /*4640*/  SHF.R.U32.HI R0, RZ, 0x5, R0 ;  /* 0x00000005ff007819 */ /* 0x000fca0000011600 */
[----:B------:R-:W-:Y:S01]  /*4650*/  VIADD R2, R0, 0x10 ;  /* 0x0000001000027836 */ /* 0x000fe20000000000 */
[----:B------:R-:W-:Y:S01]  /*4660*/  SHF.L.U32 R0, R3, R0, RZ ;  /* 0x0000000003007219 */ /* 0x000fe200000006ff */
[----:B-1----:R-:W-:-:S03]  /*4670*/  ULEA UR6, UR5, UR4, 0x18 ;  /* 0x0000000405067291 */ /* 0x002fc6000f8ec0ff */
[----:B------:R-:W-:-:S04]  /*4680*/  SHF.L.U32 R3, R7, R2, RZ ;  /* 0x0000000207037219 */ /* 0x000fc800000006ff */
[----:B------:R-:W-:Y:S02]  /*4690*/  LOP3.LUT R0, R3, R0, RZ, 0xfc, !PT ;  /* 0x0000000003007212 */ /* 0x000fe400078efcff */
[----:B------:R-:W0:Y:S02]  /*46a0*/  LDS R5, [UR6] ;  /* 0x00000006ff057984 */ /* 0x000e240008000800 */
[C---:B------:R-:W-:Y:S02]  /*46b0*/  LOP3.LUT R2, R0.reuse, 0xffff, RZ, 0xc0, !PT ;  /* 0x0000ffff00027812 */ /* 0x040fe400078ec0ff */
[----:B0-----:R-:W-:-:S04]  /*46c0*/  LOP3.LUT R3, R0, 0xffff, R5, 0x80, !PT ;  /* 0x0000ffff00037812 */ /* 0x001fc800078e8005 */
[----:B------:R-:W-:-:S13]  /*46d0*/  ISETP.NE.AND P0, PT, R3, R2, PT ;  /* 0x000000020300720c */ /* 0x000fda0003f05270 */
[----:B------:R-:W-:Y:S05]  /*46e0*/  @P0 BRA `(.L_x_23) ;  /* 0x0000000000500947 */ /* 0x000fea0003800000 */
[----:B------:R-:W-:Y:S02]  /*46f0*/  SHF.R.U32.HI R5, RZ, 0x10, R5 ;  /* 0x00000010ff057819 */ /* 0x000fe40000011605 */
[----:B------:R-:W-:-:S04]  /*4700*/  SHF.R.U32.HI R2, RZ, 0x10, R0 ;  /* 0x00000010ff027819 */ /* 0x000fc80000011600 */
[----:B------:R-:W-:-:S04]  /*4710*/  LOP3.LUT R5, R5, R2, RZ, 0xc0, !PT ;  /* 0x0000000205057212 */ /* 0x000fc800078ec0ff */
[----:B------:R-:W-:-:S13]  /*4720*/  ISETP.NE.AND P0, PT, R5, R2, PT ;  /* 0x000000020500720c */ /* 0x000fda0003f05270 */
[----:B------:R-:W-:Y:S05]  /*4730*/  @P0 BRA `(.L_x_24) ;  /* 0x0000000000300947 */ /* 0x000fea0003800000 */
[----:B------:R-:W-:Y:S01]  /*4740*/  R2UR UR4, R0 ;  /* 0x00000000000472ca */ /* 0x000fe200000e0000 */
[----:B------:R-:W-:Y:S01]  /*4750*/  VOTEU.ANY UR5, UPT, PT ;  /* 0x0000000000057886 */ /* 0x000fe200038e0100 */
[----:B------:R-:W0:Y:S01]  /*4760*/  S2R R0, SR_LANEID ;  /* 0x0000000000007919 */ /* 0x000e220000000000 */
[----:B------:R-:W-:-:S10]  /*4770*/  UFLO.U32 UR5, UR5 ;  /* 0x00000005000572bd */ /* 0x000fd400080e0000 */
[----:B------:R-:W-:-:S06]  /*4780*/  ULOP3.LUT UR4, URZ, UR4, URZ, 0x33, !UPT ;  /* 0x00000004ff047292 */ /* 0x000fcc000f8e33ff */
[----:B------:R-:W-:-:S04]  /*4790*/  IMAD.U32 R2, RZ, RZ, UR4 ;  /* 0x00000004ff027e24 */ /* 0x000fc8000f8e00ff */
[----:B------:R-:W1:Y:S02]  /*47a0*/  REDUX UR7, R2 ;  /* 0x00000000020773c4 */ /* 0x000e640000000000 */
[----:B------:R2:W-:Y:S01]  /*47b0*/  UTCATOMSWS.AND URZ, UR4 ;  /* 0x0000000400ff79e3 */ /* 0x0005e20008000000 */
[----:B0-----:R-:W-:Y:S01]  /*47c0*/  ISETP.EQ.U32.AND P0, PT, R0, UR5, PT ;  /* 0x0000000500007c0c */ /* 0x001fe2000bf02070 */
[----:B-1----:R-:W-:-:S12]  /*47d0*/  IMAD.U32 R0, RZ, RZ, UR7 ;  /* 0x00000007ff007e24 */ /* 0x002fd8000f8e00ff */
[----:B------:R2:W-:Y:S01]  /*47e0*/  @P0 ATOMS.AND RZ, [UR6], R0 ;  /* 0x00000000ffff098c */ /* 0x0005e2000a800006 */
[----:B------:R-:W-:Y:S05]  /*47f0*/  BRA `(.L_x_22) ;  /* 0x0000000000147947 */ /* 0x000fea0003800000 */
.L_x_24:
[----:B------:R-:W-:-:S07]  /*4800*/  MOV R2, 0x4820 ;  /* 0x0000482000027802 */ /* 0x000fce0000000f00 */
[----:B------:R-:W-:Y:S05]  /*4810*/  CALL.REL.NOINC `($__internal_0_$__cuda_sm10x_tcgen05_guardrail_trap_col_being_dealloced_not_returned_by_alloc) ;  /* 0x0000000000447944 */ /* 0x000fea0003c00000 */
[----:B------:R-:W-:Y:S05]  /*4820*/  BRA `(.L_x_22) ;  /* 0x0000000000087947 */ /* 0x000fea0003800000 */
.L_x_23:
[----:B------:R-:W-:-:S07]  /*4830*/  MOV R2, 0x4850 ;  /* 0x0000485000027802 */ /* 0x000fce0000000f00 */
[----:B------:R-:W-:Y:S05]  /*4840*/  CALL.REL.NOINC `($__internal_2_$__cuda_sm10x_tcgen05_guardrail_trap_unallocated_columns_being_dealloced) ;  /* 0x0000000000507944 */ /* 0x000fea0003c00000 */
.L_x_22:
[----:B------:R-:W-:Y:S01]  /*4850*/  NOP ;  /* 0x0000000000007918 */ /* 0x000fe20000000000 */
[----:B--2---:R-:W-:Y:S05]  /*4860*/  EXIT ;  /* 0x000000000000794d */ /* 0x004fea0003800000 */
.L_x_8:
[----:B------:R-:W1:Y:S02]  /*4870*/  SYNCS.PHASECHK.TRANS64.TRYWAIT P0, [UR11+0x3000], RZ ;  /* 0x003000ffff0075a7 */ /* 0x000e64000800110b */
[----:B-1----:R-:W-:Y:S05]  /*4880*/  @!P0 BRA `(.L_x_8) ;  /* 0xfffffffc00f88947 */ /* 0x002fea000383ffff */
[----:B------:R-:W-:Y:S05]  /*4890*/  BRA `(.L_x_7) ;  /* 0xffffffc800c87947 */ /* 0x000fea000383ffff */
.L_x_17:
[----:B------:R-:W2:Y:S02]  /*48a0*/  SYNCS.PHASECHK.TRANS64.TRYWAIT P1, [UR11+0x5010], RZ ;  /* 0x005010ffff0075a7 */ /* 0x000ea4000802110b */
[----:B--2---:R-:W-:Y:S05]  /*48b0*/  @!P1 BRA `(.L_x_17) ;  /* 0xfffffffc00f89947 */ /* 0x004fea000383ffff */
[----:B------:R-:W-:Y:S05]  /*48c0*/  BRA `(.L_x_25) ;  /* 0xffffffe000807947 */ /* 0x000fea000383ffff */
.L_x_18:
[----:B------:R-:W0:Y:S02]  /*48d0*/  SYNCS.PHASECHK.TRANS64.TRYWAIT P1, [UR40], R12 ;  /* 0x0000000cff0075a7 */ /* 0x000e240008021128 */
[----:B0-----:R-:W-:Y:S05]  /*48e0*/  @!P1 BRA `(.L_x_18) ;  /* 0xfffffffc00f89947 */ /* 0x001fea000383ffff */
[----:B------:R-:W-:Y:S05]  /*48f0*/  BRA `(.L_x_26) ;  /* 0xffffffe400fc7947 */ /* 0x000fea000383ffff */
.L_x_21:
[----:B------:R-:W0:Y:S02]  /*4900*/  SYNCS.PHASECHK.TRANS64.TRYWAIT P0, [UR40], R3 ;  /* 0x00000003ff0075a7 */ /* 0x000e240008001128 */
[----:B0-----:R-:W-:Y:S05]  /*4910*/  @!P0 BRA `(.L_x_21) ;  /* 0xfffffffc00f88947 */ /* 0x001fea000383ffff */
[----:B------:R-:W-:Y:S05]  /*4920*/  BRA `(.L_x_27) ;  /* 0xffffffec007c7947 */ /* 0x000fea000383ffff */
        .weak           $__internal_0_$__cuda_sm10x_tcgen05_guardrail_trap_col_being_dealloced_not_returned_by_alloc
        .type           $__internal_0_$__cuda_sm10x_tcgen05_guardrail_trap_col_being_dealloced_not_returned_by_alloc,@function
        .size           $__internal_0_$__cuda_sm10x_tcgen05_guardrail_trap_col_being_dealloced_not_returned_by_alloc,($__internal_1_$__cuda_sm10x_tcgen05_guardrail_trap_phase_invalid_during_alloc - $__internal_0_$__cuda_sm10x_tcgen05_guardrail_trap_col_being_dealloced_not_returned_by_alloc)
$__internal_0_$__cuda_sm10x_tcgen05_guardrail_trap_col_being_dealloced_not_returned_by_alloc:
[----:B------:R-:W-:Y:S05]  /*4930*/  BPT.TRAP 0x1 ;  /* 0x000000040000795c */ /* 0x000fea0000300000 */
[----:B------:R-:W-:-:S04]  /*4940*/  IMAD.MOV.U32 R3, RZ, RZ, 0x0 ;  /* 0x00000000ff037424 */ /* 0x000fc800078e00ff */
[----:B------:R-:W-:Y:S05]  /*4950*/  RET.REL.NODEC R2 `(attn_fwd) ;  /* 0xffffffb402a87950 */ /* 0x000fea0003c3ffff */
        .weak           $__internal_1_$__cuda_sm10x_tcgen05_guardrail_trap_phase_invalid_during_alloc
        .type           $__internal_1_$__cuda_sm10x_tcgen05_guardrail_trap_phase_invalid_during_alloc,@function
        .size           $__internal_1_$__cuda_sm10x_tcgen05_guardrail_trap_phase_invalid_during_alloc,($__internal_2_$__cuda_sm10x_tcgen05_guardrail_trap_unallocated_columns_being_dealloced - $__internal_1_$__cuda_sm10x_tcgen05_guardrail_trap_phase_invalid_during_alloc)
$__internal_1_$__cuda_sm10x_tcgen05_guardrail_trap_phase_invalid_during_alloc:
[----:B------:R-:W-:Y:S05]  /*4960*/  BPT.TRAP 0x1 ;  /* 0x000000040000795c */ /* 0x000fea0000300000 */
[----:B------:R-:W-:-:S04]  /*4970*/  IMAD.MOV.U32 R3, RZ, RZ, 0x0 ;  /* 0x00000000ff037424 */ /* 0x000fc800078e00ff */
[----:B------:R-:W-:Y:S05]  /*4980*/  RET.REL.NODEC R2 `(attn_fwd) ;  /* 0xffffffb4029c7950 */ /* 0x000fea0003c3ffff */
        .weak           $__internal_2_$__cuda_sm10x_tcgen05_guardrail_trap_unallocated_columns_being_dealloced
        .type           $__internal_2_$__cuda_sm10x_tcgen05_guardrail_trap_unallocated_columns_being_dealloced,@function
        .size           $__internal_2_$__cuda_sm10x_tcgen05_guardrail_trap_unallocated_columns_being_dealloced,(.L_x_31 - $__internal_2_$__cuda_sm10x_tcgen05_guardrail_trap_unallocated_columns_being_dealloced)
$__internal_2_$__cuda_sm10x_tcgen05_guardrail_trap_unallocated_columns_being_dealloced:
[----:B------:R-:W-:Y:S05]  /*4990*/  BPT.TRAP 0x1 ;  /* 0x000000040000795c */ /* 0x000fea0000300000 */
[----:B------:R-:W-:-:S04]  /*49a0*/  IMAD.MOV.U32 R3, RZ, RZ, 0x0 ;  /* 0x00000000ff037424 */ /* 0x000fc800078e00ff */
[----:B------:R-:W-:Y:S05]  /*49b0*/  RET.REL.NODEC R2 `(attn_fwd) ;  /* 0xffffffb402907950 */ /* 0x000fea0003c3ffff */
.L_x_28:
[----:B------:R-:W-:-:S00]  /*49c0*/  BRA `(.L_x_28) ;  /* 0xfffffffc00fc7947 */ /* 0x000fc0000383ffff */
[----:B------:R-:W-:-:S00]  /*49d0*/  NOP ;  /* 0x0000000000007918 */ /* 0x000fc00000000000 */
        /* <DEDUP_REMOVED lines=10> */
.L_x_31:


//--------------------- .nv.global.init           --------------------------
	.section	.nv.global.init,"aw",@progbits
.nv.global.init:
	.type		_$_str,@object
	.size		_$_str,(.L_3 - _$_str)
_$_str:
        /*0000*/ 	.byte	0x5f, 0x5f, 0x43, 0x55, 0x44, 0x41, 0x5f, 0x46, 0x54, 0x5a, 0x00
.L_3:


//--------------------- .nv.shared.attn_fwd       --------------------------
	.section	.nv.shared.attn_fwd,"aw",@nobits
	.sectionflags	@""
	.align	16
	.zero		1024


//--------------------- .nv.shared.reserved.0     --------------------------
	.section	.nv.shared.reserved.0,"aw",@nobits
	.align	8
	.weak		__nv_reservedSMEM_offset_0_alias
	.size		__nv_reservedSMEM_offset_0_alias, 0, 64
	.other		__nv_reservedSMEM_offset_0_alias,@"STO_CUDA_RESERVED_SHARED STV_DEFAULT"
__nv_reservedSMEM_offset_0_alias:
	.zero		0
.nv.shared.reserved.0:
	.zero		64
	.weak		__nv_reservedSMEM_allocation_phase
	.type		__nv_reservedSMEM_allocation_phase,@object
	.size		__nv_reservedSMEM_allocation_phase,(.L_0 - __nv_reservedSMEM_allocation_phase)
__nv_reservedSMEM_allocation_phase:
	.zero		1
.L_0:
	.zero		7
	.weak		__nv_reservedSMEM_devtool_atexit_pc
	.type		__nv_reservedSMEM_devtool_atexit_pc,@object
	.size		__nv_reservedSMEM_devtool_atexit_pc,(__nv_reservedSMEM_allocation_mask - __nv_reservedSMEM_devtool_atexit_pc)
__nv_reservedSMEM_devtool_atexit_pc:
	.zero		8
	.weak		__nv_reservedSMEM_allocation_mask
	.type		__nv_reservedSMEM_allocation_mask,@object
	.size		__nv_reservedSMEM_allocation_mask,(.L_2 - __nv_reservedSMEM_allocation_mask)
__nv_reservedSMEM_allocation_mask:
	.zero		4
.L_2:


//--------------------- .nv.constant0.attn_fwd    --------------------------
	.section	.nv.constant0.attn_fwd,"a",@progbits
	.sectionflags	@""
	.align	4
.nv.constant0.attn_fwd:
	.zero		1032


//--------------------- SYMBOLS --------------------------

	.type		.nv.reservedSmem.offset0,@object
	.size		.nv.reservedSmem.offset0,0x4
	.type		.nv.reservedSmem.cap,@object
	.size		.nv.reservedSmem.cap,0x4
